	.target	sm_90a

	.elftype	@"ET_EXEC"


//--------------------- .note.nv.tkinfo           --------------------------
	.section	.note.nv.tkinfo,"",@"SHT_NOTE"
	.sectionflags	@"SHF_NOTE_NV_TKINFO"
	.tkinfo
        /*0018*/ 	.word	0x00000002
        /*0030*/ 	.string	""
        /*0030*/ 	.string	"ptxas"
        /*0030*/ 	.string	"Cuda compilation tools, release 13.0, V13.0.88"
        /*0030*/ 	.string	"Build cuda_13.0.r13.0/compiler.36424714_0"
        /*0030*/ 	.string	"-arch sm_90a -m 64 "



//--------------------- .note.nv.cuinfo           --------------------------
	.section	.note.nv.cuinfo,"",@"SHT_NOTE"
	.sectionflags	@"SHF_NOTE_NV_CUINFO"
        /*0018*/ 	.short	0x0002
        /*001a*/ 	.short	0x005a
        /*001c*/ 	.short	0x0082
	.zero		2


//--------------------- .nv.info                  --------------------------
	.section	.nv.info,"",@"SHT_CUDA_INFO"
	.align	4


	//----- nvinfo : EIATTR_REGCOUNT
	.align		4
        /*0000*/ 	.byte	0x04, 0x2f
        /*0002*/ 	.short	(.L_15 - .L_14)
	.align		4
.L_14:
        /*0004*/ 	.word	index@(_ZN7cutlass13device_kernelINS_4gemm6kernel13GemmUniversalIN4cute5tupleIJiiiiEEENS1_10collective13CollectiveMmaINS1_34MainloopSm90TmaGmmaWarpSpecializedILi2ENS5_IJNS4_1CILi2EEESB_NSA_ILi1EEEEEENS1_32KernelTmaWarpSpecializedPingpongEEENS5_IJNSA_ILi64EEENSA_ILi256EEENSA_ILi128EEEEEENS_10bfloat16_tENS5_IJlSC_lEEESK_SL_NS4_8TiledMMAINS4_8MMA_AtomIJNS4_4SM904GMMA28MMA_64x256x16_F32BF16BF16_SSILNSP_5MajorE0ELSR_0ELNSP_7ScaleInE1ELSS_1EEEEEENS4_6LayoutINS5_IJSC_SC_SC_EEENS5_IJNSA_ILi0EEESX_SX_EEEEENS5_IJNS4_10UnderscoreES10_S10_EEEEENS4_23SM90_TMA_LOAD_MULTICASTENS4_14ComposedLayoutINS4_7SwizzleILi3ELi4ELi3EEENS4_18smem_ptr_flag_bitsILi16EEENSV_INS5_IJNSA_ILi8EEESG_EEENS5_IJSG_SC_EEEEEEEvNS4_8identityES13_S1D_vS1E_EENS_8epilogue10collective6detail29Sm90TmaWarpSpecializedAdapterINS1H_15DefaultEpilogueISK_SL_SL_NS1G_6thread17LinearCombinationISK_Li1EffLNS1L_9ScaleType4KindE0ELNS_15FloatRoundStyleE2ESK_EENS1_15EpilogueDefaultEEEEEvvEEEEvNT_6ParamsE)
        /*0008*/ 	.word	0x000000a8


	//----- nvinfo : EIATTR_FRAME_SIZE
	.align		4
.L_15:
        /*000c*/ 	.byte	0x04, 0x11
        /*000e*/ 	.short	(.L_17 - .L_16)
	.align		4
.L_16:
        /*0010*/ 	.word	index@(_ZN7cutlass13device_kernelINS_4gemm6kernel13GemmUniversalIN4cute5tupleIJiiiiEEENS1_10collective13CollectiveMmaINS1_34MainloopSm90TmaGmmaWarpSpecializedILi2ENS5_IJNS4_1CILi2EEESB_NSA_ILi1EEEEEENS1_32KernelTmaWarpSpecializedPingpongEEENS5_IJNSA_ILi64EEENSA_ILi256EEENSA_ILi128EEEEEENS_10bfloat16_tENS5_IJlSC_lEEESK_SL_NS4_8TiledMMAINS4_8MMA_AtomIJNS4_4SM904GMMA28MMA_64x256x16_F32BF16BF16_SSILNSP_5MajorE0ELSR_0ELNSP_7ScaleInE1ELSS_1EEEEEENS4_6LayoutINS5_IJSC_SC_SC_EEENS5_IJNSA_ILi0EEESX_SX_EEEEENS5_IJNS4_10UnderscoreES10_S10_EEEEENS4_23SM90_TMA_LOAD_MULTICASTENS4_14ComposedLayoutINS4_7SwizzleILi3ELi4ELi3EEENS4_18smem_ptr_flag_bitsILi16EEENSV_INS5_IJNSA_ILi8EEESG_EEENS5_IJSG_SC_EEEEEEEvNS4_8identityES13_S1D_vS1E_EENS_8epilogue10collective6detail29Sm90TmaWarpSpecializedAdapterINS1H_15DefaultEpilogueISK_SL_SL_NS1G_6thread17LinearCombinationISK_Li1EffLNS1L_9ScaleType4KindE0ELNS_15FloatRoundStyleE2ESK_EENS1_15EpilogueDefaultEEEEEvvEEEEvNT_6ParamsE)
        /*0014*/ 	.word	0x00000000


	//----- nvinfo : EIATTR_MIN_STACK_SIZE
	.align		4
.L_17:
        /*0018*/ 	.byte	0x04, 0x12
        /*001a*/ 	.short	(.L_19 - .L_18)
	.align		4
.L_18:
        /*001c*/ 	.word	index@(_ZN7cutlass13device_kernelINS_4gemm6kernel13GemmUniversalIN4cute5tupleIJiiiiEEENS1_10collective13CollectiveMmaINS1_34MainloopSm90TmaGmmaWarpSpecializedILi2ENS5_IJNS4_1CILi2EEESB_NSA_ILi1EEEEEENS1_32KernelTmaWarpSpecializedPingpongEEENS5_IJNSA_ILi64EEENSA_ILi256EEENSA_ILi128EEEEEENS_10bfloat16_tENS5_IJlSC_lEEESK_SL_NS4_8TiledMMAINS4_8MMA_AtomIJNS4_4SM904GMMA28MMA_64x256x16_F32BF16BF16_SSILNSP_5MajorE0ELSR_0ELNSP_7ScaleInE1ELSS_1EEEEEENS4_6LayoutINS5_IJSC_SC_SC_EEENS5_IJNSA_ILi0EEESX_SX_EEEEENS5_IJNS4_10UnderscoreES10_S10_EEEEENS4_23SM90_TMA_LOAD_MULTICASTENS4_14ComposedLayoutINS4_7SwizzleILi3ELi4ELi3EEENS4_18smem_ptr_flag_bitsILi16EEENSV_INS5_IJNSA_ILi8EEESG_EEENS5_IJSG_SC_EEEEEEEvNS4_8identityES13_S1D_vS1E_EENS_8epilogue10collective6detail29Sm90TmaWarpSpecializedAdapterINS1H_15DefaultEpilogueISK_SL_SL_NS1G_6thread17LinearCombinationISK_Li1EffLNS1L_9ScaleType4KindE0ELNS_15FloatRoundStyleE2ESK_EENS1_15EpilogueDefaultEEEEEvvEEEEvNT_6ParamsE)
        /*0020*/ 	.word	0x00000000
.L_19:


//--------------------- .nv.compat                --------------------------
	.section	.nv.compat,"",@"SHT_CUDA_COMPAT_INFO"
	.align	4
        /*0000*/ 	.byte	0x02, 0x09, 0x01, 0x00, 0x02, 0x02, 0x04, 0x00, 0x02, 0x05, 0x05, 0x00, 0x03, 0x07, 0x01, 0x01
        /*0010*/ 	.byte	0x02, 0x03, 0x01, 0x00, 0x02, 0x06, 0x01, 0x00, 0x04, 0x0b, 0x08, 0x00, 0x00, 0x00, 0x00, 0x00
        /*0020*/ 	.byte	0x00, 0x00, 0x00, 0x00


//--------------------- .nv.info._ZN7cutlass13device_kernelINS_4gemm6kernel13GemmUniversalIN4cute5tupleIJiiiiEEENS1_10collective13CollectiveMmaINS1_34MainloopSm90TmaGmmaWarpSpecializedILi2ENS5_IJNS4_1CILi2EEESB_NSA_ILi1EEEEEENS1_32KernelTmaWarpSpecializedPingpongEEENS5_IJNSA_ILi64EEENSA_ILi256EEENSA_ILi128EEEEEENS_10bfloat16_tENS5_IJlSC_lEEESK_SL_NS4_8TiledMMAINS4_8MMA_AtomIJNS4_4SM904GMMA28MMA_64x256x16_F32BF16BF16_SSILNSP_5MajorE0ELSR_0ELNSP_7ScaleInE1ELSS_1EEEEEENS4_6LayoutINS5_IJSC_SC_SC_EEENS5_IJNSA_ILi0EEESX_SX_EEEEENS5_IJNS4_10UnderscoreES10_S10_EEEEENS4_23SM90_TMA_LOAD_MULTICASTENS4_14ComposedLayoutINS4_7SwizzleILi3ELi4ELi3EEENS4_18smem_ptr_flag_bitsILi16EEENSV_INS5_IJNSA_ILi8EEESG_EEENS5_IJSG_SC_EEEEEEEvNS4_8identityES13_S1D_vS1E_EENS_8epilogue10collective6detail29Sm90TmaWarpSpecializedAdapterINS1H_15DefaultEpilogueISK_SL_SL_NS1G_6thread17LinearCombinationISK_Li1EffLNS1L_9ScaleType4KindE0ELNS_15FloatRoundStyleE2ESK_EENS1_15EpilogueDefaultEEEEEvvEEEEvNT_6ParamsE --------------------------
	.section	.nv.info._ZN7cutlass13device_kernelINS_4gemm6kernel13GemmUniversalIN4cute5tupleIJiiiiEEENS1_10collective13CollectiveMmaINS1_34MainloopSm90TmaGmmaWarpSpecializedILi2ENS5_IJNS4_1CILi2EEESB_NSA_ILi1EEEEEENS1_32KernelTmaWarpSpecializedPingpongEEENS5_IJNSA_ILi64EEENSA_ILi256EEENSA_ILi128EEEEEENS_10bfloat16_tENS5_IJlSC_lEEESK_SL_NS4_8TiledMMAINS4_8MMA_AtomIJNS4_4SM904GMMA28MMA_64x256x16_F32BF16BF16_SSILNSP_5MajorE0ELSR_0ELNSP_7ScaleInE1ELSS_1EEEEEENS4_6LayoutINS5_IJSC_SC_SC_EEENS5_IJNSA_ILi0EEESX_SX_EEEEENS5_IJNS4_10UnderscoreES10_S10_EEEEENS4_23SM90_TMA_LOAD_MULTICASTENS4_14ComposedLayoutINS4_7SwizzleILi3ELi4ELi3EEENS4_18smem_ptr_flag_bitsILi16EEENSV_INS5_IJNSA_ILi8EEESG_EEENS5_IJSG_SC_EEEEEEEvNS4_8identityES13_S1D_vS1E_EENS_8epilogue10collective6detail29Sm90TmaWarpSpecializedAdapterINS1H_15DefaultEpilogueISK_SL_SL_NS1G_6thread17LinearCombinationISK_Li1EffLNS1L_9ScaleType4KindE0ELNS_15FloatRoundStyleE2ESK_EENS1_15EpilogueDefaultEEEEEvvEEEEvNT_6ParamsE,"",@"SHT_CUDA_INFO"
	.sectionflags	@""
	.align	4


	//----- nvinfo : EIATTR_CUDA_API_VERSION
	.align		4
        /*0000*/ 	.byte	0x04, 0x37
        /*0002*/ 	.short	(.L_21 - .L_20)
.L_20:
        /*0004*/ 	.word	0x00000082


	//----- nvinfo : EIATTR_KPARAM_INFO
	.align		4
.L_21:
        /*0008*/ 	.byte	0x04, 0x17
        /*000a*/ 	.short	(.L_23 - .L_22)
.L_22:
        /*000c*/ 	.word	0x00000000
        /*0010*/ 	.short	0x0000
        /*0012*/ 	.short	0x0070
        /*0014*/ 	.byte	0x00, 0xf0, 0x01, 0x10


	//----- nvinfo : EIATTR_SPARSE_MMA_MASK
	.align		4
.L_23:
        /*0018*/ 	.byte	0x03, 0x50
        /*001a*/ 	.short	0x0000


	//----- nvinfo : EIATTR_MAXREG_COUNT
	.align		4
        /*001c*/ 	.byte	0x03, 0x1b
        /*001e*/ 	.short	0x00a8


	//----- nvinfo : EIATTR_NUM_BARRIERS
	.align		4
        /*0020*/ 	.byte	0x02, 0x4c
        /*0022*/ 	.byte	0x01
	.zero		1


	//----- nvinfo : EIATTR_EXTERNS
	.align		4
        /*0024*/ 	.byte	0x04, 0x0f
        /*0026*/ 	.short	(.L_25 - .L_24)


	//   ....[0]....
	.align		4
.L_24:
        /*0028*/ 	.word	index@(__assertfail)


	//----- nvinfo : EIATTR_MERCURY_ISA_VERSION
	.align		4
.L_25:
        /*002c*/ 	.byte	0x03, 0x5f
        /*002e*/ 	.short	0x0101


	//----- nvinfo : EIATTR_INT_WARP_WIDE_INSTR_OFFSETS
	.align		4
        /*0030*/ 	.byte	0x04, 0x31
        /*0032*/ 	.short	(.L_27 - .L_26)


	//   ....[0]....
.L_26:
        /*0034*/ 	.word	0x00000560


	//   ....[1]....
        /*0038*/ 	.word	0x000005c0


	//   ....[2]....
        /*003c*/ 	.word	0x00000650


	//   ....[3]....
        /*0040*/ 	.word	0x00000660


	//   ....[4]....
        /*0044*/ 	.word	0x00000670


	//   ....[5]....
        /*0048*/ 	.word	0x00000690


	//   ....[6]....
        /*004c*/ 	.word	0x000007b0


	//   ....[7]....
        /*0050*/ 	.word	0x000007c0


	//   ....[8]....
        /*0054*/ 	.word	0x00002570


	//----- nvinfo : EIATTR_COOP_GROUP_MASK_REGIDS
	.align		4
.L_27:
        /*0058*/ 	.byte	0x04, 0x29
        /*005a*/ 	.short	(.L_29 - .L_28)


	//   ....[0]....
.L_28:
        /*005c*/ 	.word	0xffffffff


	//   ....[1]....
        /*0060*/ 	.word	0xffffffff


	//   ....[2]....
        /*0064*/ 	.word	0xffffffff


	//   ....[3]....
        /*0068*/ 	.word	0xffffffff


	//   ....[4]....
        /*006c*/ 	.word	0xffffffff


	//   ....[5]....
        /*0070*/ 	.word	0xffffffff


	//   ....[6]....
        /*0074*/ 	.word	0xffffffff


	//----- nvinfo : EIATTR_COOP_GROUP_INSTR_OFFSETS
	.align		4
.L_29:
        /*0078*/ 	.byte	0x04, 0x28
        /*007a*/ 	.short	(.L_31 - .L_30)


	//   ....[0]....
.L_30:
        /*007c*/ 	.word	0x00000060


	//   ....[1]....
        /*0080*/ 	.word	0x00000080


	//   ....[2]....
        /*0084*/ 	.word	0x00000180


	//   ....[3]....
        /*0088*/ 	.word	0x00000370


	//   ....[4]....
        /*008c*/ 	.word	0x000003b0


	//   ....[5]....
        /*0090*/ 	.word	0x000006e0


	//   ....[6]....
        /*0094*/ 	.word	0x00000940


	//----- nvinfo : EIATTR_REG_RECONFIG
	.align		4
.L_31:
        /*0098*/ 	.byte	0x01, 0x54
	.zero		2


	//----- nvinfo : EIATTR_SYSCALL_OFFSETS
	.align		4
        /*009c*/ 	.byte	0x04, 0x46
        /*009e*/ 	.short	(.L_33 - .L_32)


	//   ....[0]....
.L_32:
        /*00a0*/ 	.word	0x00001890


	//----- nvinfo : EIATTR_MBARRIER_INSTR_OFFSETS
	.align		4
.L_33:
        /*00a4*/ 	.byte	0x04, 0x39
        /*00a6*/ 	.short	(.L_35 - .L_34)


	//   ....[0]....
.L_34:
        /*00a8*/ 	.word	0x00000300
        /*00ac*/ 	.word	0x000000ff
        /*00b0*/ 	.word	0x00000000
        /*00b4*/ 	.short	0x0100
        /*00b6*/ 	.byte	0x07
	.zero		1


	//   ....[1]....
        /*00b8*/ 	.word	0x00000310
        /*00bc*/ 	.word	0x000000ff
        /*00c0*/ 	.word	0x00000010
        /*00c4*/ 	.short	0x0100
        /*00c6*/ 	.byte	0x07
	.zero		1


	//   ....[2]....
        /*00c8*/ 	.word	0x00000320
        /*00cc*/ 	.word	0x000000ff
        /*00d0*/ 	.word	0x00000008
        /*00d4*/ 	.short	0x0100
        /*00d6*/ 	.byte	0x07
	.zero		1


	//   ....[3]....
        /*00d8*/ 	.word	0x00000330
        /*00dc*/ 	.word	0x000000ff
        /*00e0*/ 	.word	0x00000018
        /*00e4*/ 	.short	0x0100
        /*00e6*/ 	.byte	0x07
	.zero		1


	//   ....[4]....
        /*00e8*/ 	.word	0x00000800
        /*00ec*/ 	.word	0x000000ff
        /*00f0*/ 	.word	0x00000050
        /*00f4*/ 	.short	0x0100
        /*00f6*/ 	.byte	0x0c
	.zero		1


	//   ....[5]....
        /*00f8*/ 	.word	0x00000860
        /*00fc*/ 	.word	0x000000ff
        /*0100*/ 	.word	0x00000058
        /*0104*/ 	.short	0x0100
        /*0106*/ 	.byte	0x0c
	.zero		1


	//   ....[6]....
        /*0108*/ 	.word	0x00000890
        /*010c*/ 	.word	0x000000ff
        /*0110*/ 	.word	0x00000030
        /*0114*/ 	.short	0x0100
        /*0116*/ 	.byte	0x0d
	.zero		1


	//   ....[7]....
        /*0118*/ 	.word	0x000008d0
        /*011c*/ 	.word	0x000000ff
        /*0120*/ 	.word	0x00000038
        /*0124*/ 	.short	0x0100
        /*0126*/ 	.byte	0x0d
	.zero		1


	//   ....[8]....
        /*0128*/ 	.word	0x000008e0
        /*012c*/ 	.word	0x000000ff
        /*0130*/ 	.word	0x00000040
        /*0134*/ 	.short	0x0100
        /*0136*/ 	.byte	0x0d
	.zero		1


	//   ....[9]....
        /*0138*/ 	.word	0x000008f0
        /*013c*/ 	.word	0x000000ff
        /*0140*/ 	.word	0x00000048
        /*0144*/ 	.short	0x0100
        /*0146*/ 	.byte	0x0d
	.zero		1


	//   ....[10]....
        /*0148*/ 	.word	0x00001770
        /*014c*/ 	.word	0x0000009d
        /*0150*/ 	.word	0x00000000
        /*0154*/ 	.short	0x010a
        /*0156*/ 	.byte	0x2d
	.zero		1


	//   ....[11]....
        /*0158*/ 	.word	0x00001920
        /*015c*/ 	.word	0x00000003
        /*0160*/ 	.word	0x00000000
        /*0164*/ 	.short	0x010a
        /*0166*/ 	.byte	0x3f
	.zero		1


	//   ....[12]....
        /*0168*/ 	.word	0x00001980
        /*016c*/ 	.word	0x00000003
        /*0170*/ 	.word	0x00000000
        /*0174*/ 	.short	0x010a
        /*0176*/ 	.byte	0x3f
	.zero		1


	//   ....[13]....
        /*0178*/ 	.word	0x00001f10
        /*017c*/ 	.word	0x000000ff
        /*0180*/ 	.word	0x00000000
        /*0184*/ 	.short	0x010a
        /*0186*/ 	.byte	0x07
	.zero		1


	//   ....[14]....
        /*0188*/ 	.word	0x00001f50
        /*018c*/ 	.word	0x000000ff
        /*0190*/ 	.word	0x00000000
        /*0194*/ 	.short	0x010a
        /*0196*/ 	.byte	0x07
	.zero		1


	//   ....[15]....
        /*0198*/ 	.word	0x000023f0
        /*019c*/ 	.word	0x00000004
        /*01a0*/ 	.word	0x00000000
        /*01a4*/ 	.short	0x0101
        /*01a6*/ 	.byte	0x3f
	.zero		1


	//   ....[16]....
        /*01a8*/ 	.word	0x000024f0
        /*01ac*/ 	.word	0x0000009e
        /*01b0*/ 	.word	0x00000000
        /*01b4*/ 	.short	0x0101
        /*01b6*/ 	.byte	0x2e
	.zero		1


	//   ....[17]....
        /*01b8*/ 	.word	0x000025f0
        /*01bc*/ 	.word	0x00000000
        /*01c0*/ 	.word	0x00000000
        /*01c4*/ 	.short	0x0101
        /*01c6*/ 	.byte	0x3f
	.zero		1


	//   ....[18]....
        /*01c8*/ 	.word	0x000026b0
        /*01cc*/ 	.word	0x0000009d
        /*01d0*/ 	.word	0x00000010
        /*01d4*/ 	.short	0x010a
        /*01d6*/ 	.byte	0x2d
	.zero		1


	//   ....[19]....
        /*01d8*/ 	.word	0x0000a470
        /*01dc*/ 	.word	0x000000a0
        /*01e0*/ 	.word	0x00000000
        /*01e4*/ 	.short	0x0101
        /*01e6*/ 	.byte	0x2e
	.zero		1


	//   ....[20]....
        /*01e8*/ 	.word	0x0000af70
        /*01ec*/ 	.word	0x00000007
        /*01f0*/ 	.word	0x00000010
        /*01f4*/ 	.short	0x010a
        /*01f6*/ 	.byte	0x3f
	.zero		1


	//   ....[21]....
        /*01f8*/ 	.word	0x0000b410
        /*01fc*/ 	.word	0x00000002
        /*0200*/ 	.word	0x00000058
        /*0204*/ 	.short	0x0101
        /*0206*/ 	.byte	0x3f
	.zero		1


	//   ....[22]....
        /*0208*/ 	.word	0x0000bb90
        /*020c*/ 	.word	0x00000005
        /*0210*/ 	.word	0x00000000
        /*0214*/ 	.short	0x010a
        /*0216*/ 	.byte	0x3f
	.zero		1


	//   ....[23]....
        /*0218*/ 	.word	0x0000bc10
        /*021c*/ 	.word	0x00000003
        /*0220*/ 	.word	0x00000000
        /*0224*/ 	.short	0x010a
        /*0226*/ 	.byte	0x3f
	.zero		1


	//   ....[24]....
        /*0228*/ 	.word	0x0000bc70
        /*022c*/ 	.word	0x0000009f
        /*0230*/ 	.word	0x00000000
        /*0234*/ 	.short	0x010a
        /*0236*/ 	.byte	0x3f
	.zero		1


	//   ....[25]....
        /*0238*/ 	.word	0x0000bcc0
        /*023c*/ 	.word	0x00000003
        /*0240*/ 	.word	0x00000000
        /*0244*/ 	.short	0x010a
        /*0246*/ 	.byte	0x3f
	.zero		1


	//   ....[26]....
        /*0248*/ 	.word	0x0000bd20
        /*024c*/ 	.word	0x00000005
        /*0250*/ 	.word	0x00000000
        /*0254*/ 	.short	0x010a
        /*0256*/ 	.byte	0x3f
	.zero		1


	//   ....[27]....
        /*0258*/ 	.word	0x0000bd70
        /*025c*/ 	.word	0x0000009f
        /*0260*/ 	.word	0x00000010
        /*0264*/ 	.short	0x010a
        /*0266*/ 	.byte	0x3f
	.zero		1


	//   ....[28]....
        /*0268*/ 	.word	0x0000be40
        /*026c*/ 	.word	0x00000007
        /*0270*/ 	.word	0x00000010
        /*0274*/ 	.short	0x010a
        /*0276*/ 	.byte	0x3f
	.zero		1


	//   ....[29]....
        /*0278*/ 	.word	0x0000bf10
        /*027c*/ 	.word	0x00000005
        /*0280*/ 	.word	0x00000000
        /*0284*/ 	.short	0x010a
        /*0286*/ 	.byte	0x3f
	.zero		1


	//----- nvinfo : EIATTR_NUM_MBARRIERS
	.align		4
.L_35:
        /*0288*/ 	.byte	0x03, 0x38
        /*028a*/ 	.short	0x000a


	//----- nvinfo : EIATTR_EXIT_INSTR_OFFSETS
	.align		4
        /*028c*/ 	.byte	0x04, 0x1c
        /*028e*/ 	.short	(.L_37 - .L_36)


	//   ....[0]....
.L_36:
        /*0290*/ 	.word	0x00001450


	//   ....[1]....
        /*0294*/ 	.word	0x000014b0


	//   ....[2]....
        /*0298*/ 	.word	0x0000ab80


	//   ....[3]....
        /*029c*/ 	.word	0x0000abb0


	//   ....[4]....
        /*02a0*/ 	.word	0x0000bc60


	//----- nvinfo : EIATTR_MAX_THREADS
	.align		4
.L_37:
        /*02a4*/ 	.byte	0x04, 0x05
        /*02a6*/ 	.short	(.L_39 - .L_38)
.L_38:
        /*02a8*/ 	.word	0x00000180
        /*02ac*/ 	.word	0x00000001
        /*02b0*/ 	.word	0x00000001


	//----- nvinfo : EIATTR_CRS_STACK_SIZE
	.align		4
.L_39:
        /*02b4*/ 	.byte	0x04, 0x1e
        /*02b6*/ 	.short	(.L_41 - .L_40)
.L_40:
        /*02b8*/ 	.word	0x00000000


	//----- nvinfo : EIATTR_CBANK_PARAM_SIZE
	.align		4
.L_41:
        /*02bc*/ 	.byte	0x03, 0x19
        /*02be*/ 	.short	0x0470


	//----- nvinfo : EIATTR_PARAM_CBANK
	.align		4
        /*02c0*/ 	.byte	0x04, 0x0a
        /*02c2*/ 	.short	(.L_43 - .L_42)
	.align		4
.L_42:
        /*02c4*/ 	.word	index@(.nv.constant0._ZN7cutlass13device_kernelINS_4gemm6kernel13GemmUniversalIN4cute5tupleIJiiiiEEENS1_10collective13CollectiveMmaINS1_34MainloopSm90TmaGmmaWarpSpecializedILi2ENS5_IJNS4_1CILi2EEESB_NSA_ILi1EEEEEENS1_32KernelTmaWarpSpecializedPingpongEEENS5_IJNSA_ILi64EEENSA_ILi256EEENSA_ILi128EEEEEENS_10bfloat16_tENS5_IJlSC_lEEESK_SL_NS4_8TiledMMAINS4_8MMA_AtomIJNS4_4SM904GMMA28MMA_64x256x16_F32BF16BF16_SSILNSP_5MajorE0ELSR_0ELNSP_7ScaleInE1ELSS_1EEEEEENS4_6LayoutINS5_IJSC_SC_SC_EEENS5_IJNSA_ILi0EEESX_SX_EEEEENS5_IJNS4_10UnderscoreES10_S10_EEEEENS4_23SM90_TMA_LOAD_MULTICASTENS4_14ComposedLayoutINS4_7SwizzleILi3ELi4ELi3EEENS4_18smem_ptr_flag_bitsILi16EEENSV_INS5_IJNSA_ILi8EEESG_EEENS5_IJSG_SC_EEEEEEEvNS4_8identityES13_S1D_vS1E_EENS_8epilogue10collective6detail29Sm90TmaWarpSpecializedAdapterINS1H_15DefaultEpilogueISK_SL_SL_NS1G_6thread17LinearCombinationISK_Li1EffLNS1L_9ScaleType4KindE0ELNS_15FloatRoundStyleE2ESK_EENS1_15EpilogueDefaultEEEEEvvEEEEvNT_6ParamsE)
        /*02c8*/ 	.short	0x0210
        /*02ca*/ 	.short	0x0470


	//----- nvinfo : EIATTR_SW_WAR
	.align		4
.L_43:
        /*02cc*/ 	.byte	0x04, 0x36
        /*02ce*/ 	.short	(.L_45 - .L_44)
.L_44:
        /*02d0*/ 	.word	0x00000008
.L_45:


//--------------------- .nv.callgraph             --------------------------
	.section	.nv.callgraph,"",@"SHT_CUDA_CALLGRAPH"
	.align	4
	.sectionentsize	8
	.align		4
        /*0000*/ 	.word	0x00000000
	.align		4
        /*0004*/ 	.word	0xffffffff
	.align		4
        /*0008*/ 	.word	index@(_ZN7cutlass13device_kernelINS_4gemm6kernel13GemmUniversalIN4cute5tupleIJiiiiEEENS1_10collective13CollectiveMmaINS1_34MainloopSm90TmaGmmaWarpSpecializedILi2ENS5_IJNS4_1CILi2EEESB_NSA_ILi1EEEEEENS1_32KernelTmaWarpSpecializedPingpongEEENS5_IJNSA_ILi64EEENSA_ILi256EEENSA_ILi128EEEEEENS_10bfloat16_tENS5_IJlSC_lEEESK_SL_NS4_8TiledMMAINS4_8MMA_AtomIJNS4_4SM904GMMA28MMA_64x256x16_F32BF16BF16_SSILNSP_5MajorE0ELSR_0ELNSP_7ScaleInE1ELSS_1EEEEEENS4_6LayoutINS5_IJSC_SC_SC_EEENS5_IJNSA_ILi0EEESX_SX_EEEEENS5_IJNS4_10UnderscoreES10_S10_EEEEENS4_23SM90_TMA_LOAD_MULTICASTENS4_14ComposedLayoutINS4_7SwizzleILi3ELi4ELi3EEENS4_18smem_ptr_flag_bitsILi16EEENSV_INS5_IJNSA_ILi8EEESG_EEENS5_IJSG_SC_EEEEEEEvNS4_8identityES13_S1D_vS1E_EENS_8epilogue10collective6detail29Sm90TmaWarpSpecializedAdapterINS1H_15DefaultEpilogueISK_SL_SL_NS1G_6thread17LinearCombinationISK_Li1EffLNS1L_9ScaleType4KindE0ELNS_15FloatRoundStyleE2ESK_EENS1_15EpilogueDefaultEEEEEvvEEEEvNT_6ParamsE)
	.align		4
        /*000c*/ 	.word	index@(__assertfail)
	.align		4
        /*0010*/ 	.word	0x00000000
	.align		4
        /*0014*/ 	.word	0xfffffffe
	.align		4
        /*0018*/ 	.word	0x00000000
	.align		4
        /*001c*/ 	.word	0xfffffffd
	.align		4
        /*0020*/ 	.word	0x00000000
	.align		4
        /*0024*/ 	.word	0xfffffffc


//--------------------- .nv.constant4             --------------------------
	.section	.nv.constant4,"a",@progbits
	.align	8
	.align		8
.nv.constant4:
        /*0000*/ 	.dword	__assertfail
	.align		8
        /*0008*/ 	.dword	__unnamed_1
	.align		8
        /*0010*/ 	.dword	_ZN39_INTERNAL_5273d6e1_4_k_cu_a211b41e_34324cuda3std3__45__cpo5beginE
	.align		8
        /*0018*/ 	.dword	_ZN39_INTERNAL_5273d6e1_4_k_cu_a211b41e_34324cuda3std3__45__cpo3endE
	.align		8
        /*0020*/ 	.dword	_ZN39_INTERNAL_5273d6e1_4_k_cu_a211b41e_34324cuda3std3__45__cpo6cbeginE
	.align		8
        /*0028*/ 	.dword	_ZN39_INTERNAL_5273d6e1_4_k_cu_a211b41e_34324cuda3std3__45__cpo4cendE
	.align		8
        /*0030*/ 	.dword	_ZN39_INTERNAL_5273d6e1_4_k_cu_a211b41e_34324cuda3std3__441_GLOBAL__N__5273d6e1_4_k_cu_a211b41e_34326ignoreE
	.align		8
        /*0038*/ 	.dword	_ZN39_INTERNAL_5273d6e1_4_k_cu_a211b41e_34324cuda3std3__419piecewise_constructE
	.align		8
        /*0040*/ 	.dword	_ZN39_INTERNAL_5273d6e1_4_k_cu_a211b41e_34324cuda3std3__48in_placeE
	.align		8
        /*0048*/ 	.dword	_ZN39_INTERNAL_5273d6e1_4_k_cu_a211b41e_34324cuda3std6ranges3__45__cpo4swapE
	.align		8
        /*0050*/ 	.dword	_ZN39_INTERNAL_5273d6e1_4_k_cu_a211b41e_34324cuda3std6ranges3__45__cpo9iter_moveE
	.align		8
        /*0058*/ 	.dword	_ZN39_INTERNAL_5273d6e1_4_k_cu_a211b41e_34324cute7productE
	.align		8
        /*0060*/ 	.dword	_ZN39_INTERNAL_5273d6e1_4_k_cu_a211b41e_34324cute1_E
	.align		8
        /*0068*/ 	.dword	$str$22
	.align		8
        /*0070*/ 	.dword	$str$23


//--------------------- .text._ZN7cutlass13device_kernelINS_4gemm6kernel13GemmUniversalIN4cute5tupleIJiiiiEEENS1_10collective13CollectiveMmaINS1_34MainloopSm90TmaGmmaWarpSpecializedILi2ENS5_IJNS4_1CILi2EEESB_NSA_ILi1EEEEEENS1_32KernelTmaWarpSpecializedPingpongEEENS5_IJNSA_ILi64EEENSA_ILi256EEENSA_ILi128EEEEEENS_10bfloat16_tENS5_IJlSC_lEEESK_SL_NS4_8TiledMMAINS4_8MMA_AtomIJNS4_4SM904GMMA28MMA_64x256x16_F32BF16BF16_SSILNSP_5MajorE0ELSR_0ELNSP_7ScaleInE1ELSS_1EEEEEENS4_6LayoutINS5_IJSC_SC_SC_EEENS5_IJNSA_ILi0EEESX_SX_EEEEENS5_IJNS4_10UnderscoreES10_S10_EEEEENS4_23SM90_TMA_LOAD_MULTICASTENS4_14ComposedLayoutINS4_7SwizzleILi3ELi4ELi3EEENS4_18smem_ptr_flag_bitsILi16EEENSV_INS5_IJNSA_ILi8EEESG_EEENS5_IJSG_SC_EEEEEEEvNS4_8identityES13_S1D_vS1E_EENS_8epilogue10collective6detail29Sm90TmaWarpSpecializedAdapterINS1H_15DefaultEpilogueISK_SL_SL_NS1G_6thread17LinearCombinationISK_Li1EffLNS1L_9ScaleType4KindE0ELNS_15FloatRoundStyleE2ESK_EENS1_15EpilogueDefaultEEEEEvvEEEEvNT_6ParamsE --------------------------
	.section	.text._ZN7cutlass13device_kernelINS_4gemm6kernel13GemmUniversalIN4cute5tupleIJiiiiEEENS1_10collective13CollectiveMmaINS1_34MainloopSm90TmaGmmaWarpSpecializedILi2ENS5_IJNS4_1CILi2EEESB_NSA_ILi1EEEEEENS1_32KernelTmaWarpSpecializedPingpongEEENS5_IJNSA_ILi64EEENSA_ILi256EEENSA_ILi128EEEEEENS_10bfloat16_tENS5_IJlSC_lEEESK_SL_NS4_8TiledMMAINS4_8MMA_AtomIJNS4_4SM904GMMA28MMA_64x256x16_F32BF16BF16_SSILNSP_5MajorE0ELSR_0ELNSP_7ScaleInE1ELSS_1EEEEEENS4_6LayoutINS5_IJSC_SC_SC_EEENS5_IJNSA_ILi0EEESX_SX_EEEEENS5_IJNS4_10UnderscoreES10_S10_EEEEENS4_23SM90_TMA_LOAD_MULTICASTENS4_14ComposedLayoutINS4_7SwizzleILi3ELi4ELi3EEENS4_18smem_ptr_flag_bitsILi16EEENSV_INS5_IJNSA_ILi8EEESG_EEENS5_IJSG_SC_EEEEEEEvNS4_8identityES13_S1D_vS1E_EENS_8epilogue10collective6detail29Sm90TmaWarpSpecializedAdapterINS1H_15DefaultEpilogueISK_SL_SL_NS1G_6thread17LinearCombinationISK_Li1EffLNS1L_9ScaleType4KindE0ELNS_15FloatRoundStyleE2ESK_EENS1_15EpilogueDefaultEEEEEvvEEEEvNT_6ParamsE,"ax",@progbits
	.align	128
.text._ZN7cutlass13device_kernelINS_4gemm6kernel13GemmUniversalIN4cute5tupleIJiiiiEEENS1_10collective13CollectiveMmaINS1_34MainloopSm90TmaGmmaWarpSpecializedILi2ENS5_IJNS4_1CILi2EEESB_NSA_ILi1EEEEEENS1_32KernelTmaWarpSpecializedPingpongEEENS5_IJNSA_ILi64EEENSA_ILi256EEENSA_ILi128EEEEEENS_10bfloat16_tENS5_IJlSC_lEEESK_SL_NS4_8TiledMMAINS4_8MMA_AtomIJNS4_4SM904GMMA28MMA_64x256x16_F32BF16BF16_SSILNSP_5MajorE0ELSR_0ELNSP_7ScaleInE1ELSS_1EEEEEENS4_6LayoutINS5_IJSC_SC_SC_EEENS5_IJNSA_ILi0EEESX_SX_EEEEENS5_IJNS4_10UnderscoreES10_S10_EEEEENS4_23SM90_TMA_LOAD_MULTICASTENS4_14ComposedLayoutINS4_7SwizzleILi3ELi4ELi3EEENS4_18smem_ptr_flag_bitsILi16EEENSV_INS5_IJNSA_ILi8EEESG_EEENS5_IJSG_SC_EEEEEEEvNS4_8identityES13_S1D_vS1E_EENS_8epilogue10collective6detail29Sm90TmaWarpSpecializedAdapterINS1H_15DefaultEpilogueISK_SL_SL_NS1G_6thread17LinearCombinationISK_Li1EffLNS1L_9ScaleType4KindE0ELNS_15FloatRoundStyleE2ESK_EENS1_15EpilogueDefaultEEEEEvvEEEEvNT_6ParamsE:
        .type           _ZN7cutlass13device_kernelINS_4gemm6kernel13GemmUniversalIN4cute5tupleIJiiiiEEENS1_10collective13CollectiveMmaINS1_34MainloopSm90TmaGmmaWarpSpecializedILi2ENS5_IJNS4_1CILi2EEESB_NSA_ILi1EEEEEENS1_32KernelTmaWarpSpecializedPingpongEEENS5_IJNSA_ILi64EEENSA_ILi256EEENSA_ILi128EEEEEENS_10bfloat16_tENS5_IJlSC_lEEESK_SL_NS4_8TiledMMAINS4_8MMA_AtomIJNS4_4SM904GMMA28MMA_64x256x16_F32BF16BF16_SSILNSP_5MajorE0ELSR_0ELNSP_7ScaleInE1ELSS_1EEEEEENS4_6LayoutINS5_IJSC_SC_SC_EEENS5_IJNSA_ILi0EEESX_SX_EEEEENS5_IJNS4_10UnderscoreES10_S10_EEEEENS4_23SM90_TMA_LOAD_MULTICASTENS4_14ComposedLayoutINS4_7SwizzleILi3ELi4ELi3EEENS4_18smem_ptr_flag_bitsILi16EEENSV_INS5_IJNSA_ILi8EEESG_EEENS5_IJSG_SC_EEEEEEEvNS4_8identityES13_S1D_vS1E_EENS_8epilogue10collective6detail29Sm90TmaWarpSpecializedAdapterINS1H_15DefaultEpilogueISK_SL_SL_NS1G_6thread17LinearCombinationISK_Li1EffLNS1L_9ScaleType4KindE0ELNS_15FloatRoundStyleE2ESK_EENS1_15EpilogueDefaultEEEEEvvEEEEvNT_6ParamsE,@function
        .size           _ZN7cutlass13device_kernelINS_4gemm6kernel13GemmUniversalIN4cute5tupleIJiiiiEEENS1_10collective13CollectiveMmaINS1_34MainloopSm90TmaGmmaWarpSpecializedILi2ENS5_IJNS4_1CILi2EEESB_NSA_ILi1EEEEEENS1_32KernelTmaWarpSpecializedPingpongEEENS5_IJNSA_ILi64EEENSA_ILi256EEENSA_ILi128EEEEEENS_10bfloat16_tENS5_IJlSC_lEEESK_SL_NS4_8TiledMMAINS4_8MMA_AtomIJNS4_4SM904GMMA28MMA_64x256x16_F32BF16BF16_SSILNSP_5MajorE0ELSR_0ELNSP_7ScaleInE1ELSS_1EEEEEENS4_6LayoutINS5_IJSC_SC_SC_EEENS5_IJNSA_ILi0EEESX_SX_EEEEENS5_IJNS4_10UnderscoreES10_S10_EEEEENS4_23SM90_TMA_LOAD_MULTICASTENS4_14ComposedLayoutINS4_7SwizzleILi3ELi4ELi3EEENS4_18smem_ptr_flag_bitsILi16EEENSV_INS5_IJNSA_ILi8EEESG_EEENS5_IJSG_SC_EEEEEEEvNS4_8identityES13_S1D_vS1E_EENS_8epilogue10collective6detail29Sm90TmaWarpSpecializedAdapterINS1H_15DefaultEpilogueISK_SL_SL_NS1G_6thread17LinearCombinationISK_Li1EffLNS1L_9ScaleType4KindE0ELNS_15FloatRoundStyleE2ESK_EENS1_15EpilogueDefaultEEEEEvvEEEEvNT_6ParamsE,(.L_x_324 - _ZN7cutlass13device_kernelINS_4gemm6kernel13GemmUniversalIN4cute5tupleIJiiiiEEENS1_10collective13CollectiveMmaINS1_34MainloopSm90TmaGmmaWarpSpecializedILi2ENS5_IJNS4_1CILi2EEESB_NSA_ILi1EEEEEENS1_32KernelTmaWarpSpecializedPingpongEEENS5_IJNSA_ILi64EEENSA_ILi256EEENSA_ILi128EEEEEENS_10bfloat16_tENS5_IJlSC_lEEESK_SL_NS4_8TiledMMAINS4_8MMA_AtomIJNS4_4SM904GMMA28MMA_64x256x16_F32BF16BF16_SSILNSP_5MajorE0ELSR_0ELNSP_7ScaleInE1ELSS_1EEEEEENS4_6LayoutINS5_IJSC_SC_SC_EEENS5_IJNSA_ILi0EEESX_SX_EEEEENS5_IJNS4_10UnderscoreES10_S10_EEEEENS4_23SM90_TMA_LOAD_MULTICASTENS4_14ComposedLayoutINS4_7SwizzleILi3ELi4ELi3EEENS4_18smem_ptr_flag_bitsILi16EEENSV_INS5_IJNSA_ILi8EEESG_EEENS5_IJSG_SC_EEEEEEEvNS4_8identityES13_S1D_vS1E_EENS_8epilogue10collective6detail29Sm90TmaWarpSpecializedAdapterINS1H_15DefaultEpilogueISK_SL_SL_NS1G_6thread17LinearCombinationISK_Li1EffLNS1L_9ScaleType4KindE0ELNS_15FloatRoundStyleE2ESK_EENS1_15EpilogueDefaultEEEEEvvEEEEvNT_6ParamsE)
        .other          _ZN7cutlass13device_kernelINS_4gemm6kernel13GemmUniversalIN4cute5tupleIJiiiiEEENS1_10collective13CollectiveMmaINS1_34MainloopSm90TmaGmmaWarpSpecializedILi2ENS5_IJNS4_1CILi2EEESB_NSA_ILi1EEEEEENS1_32KernelTmaWarpSpecializedPingpongEEENS5_IJNSA_ILi64EEENSA_ILi256EEENSA_ILi128EEEEEENS_10bfloat16_tENS5_IJlSC_lEEESK_SL_NS4_8TiledMMAINS4_8MMA_AtomIJNS4_4SM904GMMA28MMA_64x256x16_F32BF16BF16_SSILNSP_5MajorE0ELSR_0ELNSP_7ScaleInE1ELSS_1EEEEEENS4_6LayoutINS5_IJSC_SC_SC_EEENS5_IJNSA_ILi0EEESX_SX_EEEEENS5_IJNS4_10UnderscoreES10_S10_EEEEENS4_23SM90_TMA_LOAD_MULTICASTENS4_14ComposedLayoutINS4_7SwizzleILi3ELi4ELi3EEENS4_18smem_ptr_flag_bitsILi16EEENSV_INS5_IJNSA_ILi8EEESG_EEENS5_IJSG_SC_EEEEEEEvNS4_8identityES13_S1D_vS1E_EENS_8epilogue10collective6detail29Sm90TmaWarpSpecializedAdapterINS1H_15DefaultEpilogueISK_SL_SL_NS1G_6thread17LinearCombinationISK_Li1EffLNS1L_9ScaleType4KindE0ELNS_15FloatRoundStyleE2ESK_EENS1_15EpilogueDefaultEEEEEvvEEEEvNT_6ParamsE,@"STO_CUDA_ENTRY STV_DEFAULT"
_ZN7cutlass13device_kernelINS_4gemm6kernel13GemmUniversalIN4cute5tupleIJiiiiEEENS1_10collective13CollectiveMmaINS1_34MainloopSm90TmaGmmaWarpSpecializedILi2ENS5_IJNS4_1CILi2EEESB_NSA_ILi1EEEEEENS1_32KernelTmaWarpSpecializedPingpongEEENS5_IJNSA_ILi64EEENSA_ILi256EEENSA_ILi128EEEEEENS_10bfloat16_tENS5_IJlSC_lEEESK_SL_NS4_8TiledMMAINS4_8MMA_AtomIJNS4_4SM904GMMA28MMA_64x256x16_F32BF16BF16_SSILNSP_5MajorE0ELSR_0ELNSP_7ScaleInE1ELSS_1EEEEEENS4_6LayoutINS5_IJSC_SC_SC_EEENS5_IJNSA_ILi0EEESX_SX_EEEEENS5_IJNS4_10UnderscoreES10_S10_EEEEENS4_23SM90_TMA_LOAD_MULTICASTENS4_14ComposedLayoutINS4_7SwizzleILi3ELi4ELi3EEENS4_18smem_ptr_flag_bitsILi16EEENSV_INS5_IJNSA_ILi8EEESG_EEENS5_IJSG_SC_EEEEEEEvNS4_8identityES13_S1D_vS1E_EENS_8epilogue10collective6detail29Sm90TmaWarpSpecializedAdapterINS1H_15DefaultEpilogueISK_SL_SL_NS1G_6thread17LinearCombinationISK_Li1EffLNS1L_9ScaleType4KindE0ELNS_15FloatRoundStyleE2ESK_EENS1_15EpilogueDefaultEEEEEvvEEEEvNT_6ParamsE:
[----:B------:R-:W0:Y:S01]  /*0000*/  LDC R1, c[0x0][0x28] ;  /* 0x00000a00ff017b82 */ /* 0x000e220000000800 */
[----:B------:R-:W1:Y:S01]  /*0010*/  S2R R0, SR_TID.X ;  /* 0x0000000000007919 */ /* 0x000e620000002100 */
[----:B------:R-:W-:Y:S01]  /*0020*/  ELECT P0, URZ, PT ;  /* 0x00000000003f782f */ /* 0x000fe20003800000 */
[----:B------:R-:W-:Y:S01]  /*0030*/  BSSY B0, `(.L_x_0) ;  /* 0x0000014000007945 */ /* 0x000fe20003800000 */
[--C-:B-1----:R-:W-:Y:S02]  /*0040*/  SHF.R.U32.HI R2, RZ, 0x5, R0.reuse ;  /* 0x00000005ff027819 */ /* 0x102fe40000011600 */
[----:B------:R-:W-:-:S03]  /*0050*/  SHF.R.U32.HI R4, RZ, 0x7, R0 ;  /* 0x00000007ff047819 */ /* 0x000fc60000011600 */
[----:B------:R-:W1:Y:S02]  /*0060*/  SHFL.IDX PT, R3, R2, RZ, 0x1f ;  /* 0x00001fff02037589 */ /* 0x000e6400000e0000 */
[----:B-1----:R-:W-:Y:S02]  /*0070*/  R2UR UR6, R3 ;  /* 0x00000000030672ca */ /* 0x002fe400000e0000 */
[----:B------:R1:W2:Y:S11]  /*0080*/  SHFL.IDX PT, R3, R4, RZ, 0x1f ;  /* 0x00001fff04037589 */ /* 0x0002b600000e0000 */
[----:B------:R-:W-:-:S02]  /*0090*/  USHF.R.S32.HI UR4, URZ, 0x1f, UR6 ;  /* 0x0000001f3f047899 */ /* 0x000fc40008011406 */
[----:B------:R-:W-:Y:S02]  /*00a0*/  ISETP.NE.OR P0, PT, RZ, UR6, !P0 ;  /* 0x00000006ff007c0c */ /* 0x000fe4000c705670 */
[----:B------:R-:W-:-:S04]  /*00b0*/  ULEA.HI UR4, UR4, UR6, URZ, 0x2 ;  /* 0x0000000604047291 */ /* 0x000fc8000f8f103f */
[----:B------:R-:W-:-:S04]  /*00c0*/  ULOP3.LUT UR4, UR4, 0xfffffffc, URZ, 0xc0, !UPT ;  /* 0xfffffffc04047892 */ /* 0x000fc8000f8ec03f */
[----:B------:R-:W-:-:S03]  /*00d0*/  UIADD3 UR6, UR6, -UR4, URZ ;  /* 0x8000000406067290 */ /* 0x000fc6000fffe03f */
[----:B012---:R-:W-:Y:S09]  /*00e0*/  @P0 BRA `(.L_x_1) ;  /* 0x0000000000200947 */ /* 0x007ff20003800000 */
[----:B------:R-:W-:Y:S02]  /*00f0*/  ULDC.64 UR4, c[0x0][0x198] ;  /* 0x0000660000047ab9 */ /* 0x000fe40000000a00 */
[----:B------:R-:W-:Y:S02]  /*0100*/  UIADD3 UR8, UP0, UR4, 0xf0, URZ ;  /* 0x000000f004087890 */ /* 0x000fe4000ff1e03f */
[----:B------:R-:W-:Y:S02]  /*0110*/  UIADD3 UR4, UP1, UR4, 0x1f0, URZ ;  /* 0x000001f004047890 */ /* 0x000fe4000ff3e03f */
[----:B------:R-:W-:Y:S02]  /*0120*/  UIADD3.X UR9, URZ, UR5, URZ, UP0, !UPT ;  /* 0x000000053f097290 */ /* 0x000fe400087fe43f */
[----:B------:R-:W-:-:S07]  /*0130*/  UIADD3.X UR5, URZ, UR5, URZ, UP1, !UPT ;  /* 0x000000053f057290 */ /* 0x000fce0008ffe43f */
[----:B------:R0:W-:Y:S02]  /*0140*/  UTMACCTL.PF [UR8] ;  /* 0x00000000080079b9 */ /* 0x0001e40008040000 */
[----:B------:R0:W-:Y:S02]  /*0150*/  UTMACCTL.PF [UR4] ;  /* 0x00000000040079b9 */ /* 0x0001e40008040000 */
[----:B0-----:R-:W-:Y:S01]  /*0160*/  NOP ;  /* 0x0000000000007918 */ /* 0x001fe20000000000 */
.L_x_1:
[----:B------:R-:W-:Y:S05]  /*0170*/  BSYNC B0 ;  /* 0x0000000000007941 */ /* 0x000fea0003800000 */
.L_x_0:
[----:B------:R-:W0:Y:S01]  /*0180*/  SHFL.IDX PT, R5, R2, RZ, 0x1f ;  /* 0x00001fff02057589 */ /* 0x000e2200000e0000 */
[----:B------:R-:W-:Y:S01]  /*0190*/  R2UR UR19, R3 ;  /* 0x00000000031372ca */ /* 0x000fe200000e0000 */
[----:B------:R-:W-:-:S04]  /*01a0*/  UISETP.NE.AND UP0, UPT, UR6, 0x3, UPT ;  /* 0x000000030600788c */ /* 0x000fc8000bf05270 */
[----:B------:R-:W-:-:S08]  /*01b0*/  UISETP.EQ.OR UP0, UPT, UR6, URZ, !UP0 ;  /* 0x0000003f0600728c */ /* 0x000fd0000c702670 */
[----:B------:R-:W-:Y:S02]  /*01c0*/  UIADD3 UR14, UR19, -0x1, URZ ;  /* 0xffffffff130e7890 */ /* 0x000fe4000fffe03f */
[----:B------:R-:W-:Y:S02]  /*01d0*/  UISETP.EQ.AND UP0, UPT, UR19, URZ, UP0 ;  /* 0x0000003f1300728c */ /* 0x000fe40008702270 */
[----:B------:R-:W-:Y:S02]  /*01e0*/  UISETP.GE.U32.AND UP1, UPT, UR14, 0x2, UPT ;  /* 0x000000020e00788c */ /* 0x000fe4000bf26070 */
[----:B------:R-:W-:Y:S01]  /*01f0*/  USEL UR42, URZ, 0x1, !UP0 ;  /* 0x000000013f2a7887 */ /* 0x000fe2000c000000 */
[----:B0-----:R-:W-:-:S03]  /*0200*/  ISETP.NE.AND P0, PT, R5, RZ, PT ;  /* 0x000000ff0500720c */ /* 0x001fc60003f05270 */
[----:B------:R-:W-:-:S10]  /*0210*/  USEL UR42, UR42, 0x2, UP1 ;  /* 0x000000022a2a7887 */ /* 0x000fd40008800000 */
[----:B------:R-:W-:Y:S05]  /*0220*/  @P0 BRA `(.L_x_2) ;  /* 0x0000000000480947 */ /* 0x000fea0003800000 */
[----:B------:R-:W0:Y:S01]  /*0230*/  S2UR UR7, SR_CgaCtaId ;  /* 0x00000000000779c3 */ /* 0x000e220000008800 */
[----:B------:R-:W-:Y:S01]  /*0240*/  UMOV UR4, 0x400 ;  /* 0x0000040000047882 */ /* 0x000fe20000000000 */
[----:B------:R-:W-:Y:S01]  /*0250*/  UMOV UR5, 0x1 ;  /* 0x0000000100057882 */ /* 0x000fe20000000000 */
[----:B------:R-:W-:Y:S01]  /*0260*/  UMOV UR8, 0x3 ;  /* 0x0000000300087882 */ /* 0x000fe20000000000 */
[----:B------:R-:W-:Y:S01]  /*0270*/  ELECT P0, URZ, PT ;  /* 0x00000000003f782f */ /* 0x000fe20003800000 */
[----:B------:R-:W-:-:S04]  /*0280*/  UIADD3 UR8, -UR8, 0x100000, URZ ;  /* 0x0010000008087890 */ /* 0x000fc8000fffe13f */
[----:B------:R-:W-:Y:S02]  /*0290*/  USHF.L.U32 UR9, UR8, 0xb, URZ ;  /* 0x0000000b08097899 */ /* 0x000fe4000800063f */
[----:B------:R-:W-:Y:S02]  /*02a0*/  USHF.L.U32 UR8, UR8, 0x1, URZ ;  /* 0x0000000108087899 */ /* 0x000fe4000800063f */
[----:B0-----:R-:W-:Y:S02]  /*02b0*/  ULEA UR7, UR7, UR4, 0x18 ;  /* 0x0000000407077291 */ /* 0x001fe4000f8ec03f */
[----:B------:R-:W-:-:S04]  /*02c0*/  UIADD3 UR4, -UR5, 0x100000, URZ ;  /* 0x0010000005047890 */ /* 0x000fc8000fffe13f */
[----:B------:R-:W-:Y:S02]  /*02d0*/  USHF.L.U32 UR5, UR4, 0xb, URZ ;  /* 0x0000000b04057899 */ /* 0x000fe4000800063f */
[----:B------:R-:W-:Y:S01]  /*02e0*/  USHF.L.U32 UR4, UR4, 0x1, URZ ;  /* 0x0000000104047899 */ /* 0x000fe2000800063f */
[----:B------:R-:W0:Y:S11]  /*02f0*/  FENCE.VIEW.ASYNC.S ;  /* 0x00000000000073c6 */ /* 0x000e360000000000 */
[----:B0-----:R0:W1:Y:S01]  /*0300*/  SYNCS.EXCH.64 URZ, [UR7], UR4 ;  /* 0x00000004073f75b2 */ /* 0x0010620008000100 */
[----:B------:R0:W2:Y:S01]  /*0310*/  SYNCS.EXCH.64 URZ, [UR7+0x10], UR8 ;  /* 0x00001008073f75b2 */ /* 0x0000a20008000100 */
[----:B------:R0:W3:Y:S01]  /*0320*/  SYNCS.EXCH.64 URZ, [UR7+0x8], UR4 ;  /* 0x00000804073f75b2 */ /* 0x0000e20008000100 */
[----:B------:R0:W4:Y:S01]  /*0330*/  SYNCS.EXCH.64 URZ, [UR7+0x18], UR8 ;  /* 0x00001808073f75b2 */ /* 0x0001220008000100 */
[----:B------:R-:W-:Y:S01]  /*0340*/  NOP ;  /* 0x0000000000007918 */ /* 0x000fe20000000000 */
.L_x_2:
[----:B------:R-:W5:Y:S01]  /*0350*/  S2UR UR15, SR_CTAID.X ;  /* 0x00000000000f79c3 */ /* 0x000f620000002500 */
[----:B------:R-:W-:Y:S01]  /*0360*/  SHF.R.S32.HI R3, RZ, 0x1f, R0 ;  /* 0x0000001fff037819 */ /* 0x000fe20000011400 */
[----:B------:R-:W1:Y:S01]  /*0370*/  SHFL.IDX PT, R8, R2, RZ, 0x1f ;  /* 0x00001fff02087589 */ /* 0x000e6200000e0000 */
[----:B0-----:R-:W-:Y:S01]  /*0380*/  ULDC UR4, c[0x0][0x150] ;  /* 0x0000540000047ab9 */ /* 0x001fe20000000800 */
[----:B------:R-:W-:Y:S02]  /*0390*/  ELECT P0, URZ, PT ;  /* 0x00000000003f782f */ /* 0x000fe40003800000 */
[----:B------:R-:W-:Y:S01]  /*03a0*/  LEA.HI R3, R3, R0, RZ, 0x7 ;  /* 0x0000000003037211 */ /* 0x000fe200078f38ff */
[----:B------:R0:W2:Y:S01]  /*03b0*/  SHFL.IDX PT, R9, R2, RZ, 0x1f ;  /* 0x00001fff02097589 */ /* 0x0000a200000e0000 */
[----:B------:R-:W-:Y:S01]  /*03c0*/  ELECT P1, URZ, PT ;  /* 0x00000000003f782f */ /* 0x000fe20003820000 */
[----:B------:R-:W3:Y:S01]  /*03d0*/  S2UR UR8, SR_CTAID.Y ;  /* 0x00000000000879c3 */ /* 0x000ee20000002600 */
[----:B------:R-:W-:Y:S01]  /*03e0*/  LOP3.LUT R3, R3, 0xffffff80, RZ, 0xc0, !PT ;  /* 0xffffff8003037812 */ /* 0x000fe200078ec0ff */
[----:B------:R-:W-:Y:S01]  /*03f0*/  ULDC UR7, c[0x0][0x144] ;  /* 0x0000510000077ab9 */ /* 0x000fe20000000800 */
[----:B------:R-:W-:Y:S01]  /*0400*/  UMOV UR18, 0x80 ;  /* 0x0000008000127882 */ /* 0x000fe20000000000 */
[----:B------:R-:W-:Y:S01]  /*0410*/  NOP ;  /* 0x0000000000007918 */ /* 0x000fe20000000000 */
[----:B------:R-:W-:Y:S01]  /*0420*/  NOP ;  /* 0x0000000000007918 */ /* 0x000fe20000000000 */
[----:B------:R-:W-:Y:S01]  /*0430*/  IMAD.IADD R3, R0, 0x1, -R3 ;  /* 0x0000000100037824 */ /* 0x000fe200078e0a03 */
[----:B0-----:R-:W-:Y:S01]  /*0440*/  SHF.R.S32.HI R2, RZ, 0x1f, R5 ;  /* 0x0000001fff027819 */ /* 0x001fe20000011405 */
[----:B------:R-:W-:Y:S01]  /*0450*/  ULDC UR17, c[0x0][0x148] ;  /* 0x0000520000117ab9 */ /* 0x000fe20000000800 */
[----:B------:R-:W-:Y:S01]  /*0460*/  IMAD.MOV.U32 R152, RZ, RZ, 0x1 ;  /* 0x00000001ff987424 */ /* 0x000fe200078e00ff */
[----:B------:R-:W-:-:S02]  /*0470*/  ISETP.NE.AND P2, PT, RZ, UR19, PT ;  /* 0x00000013ff007c0c */ /* 0x000fc4000bf45270 */
[----:B------:R-:W-:Y:S02]  /*0480*/  SHF.R.S32.HI R6, RZ, 0x1f, R3 ;  /* 0x0000001fff067819 */ /* 0x000fe40000011403 */
[----:B------:R-:W-:Y:S02]  /*0490*/  LEA.HI R2, R2, R5, RZ, 0x2 ;  /* 0x0000000502027211 */ /* 0x000fe400078f10ff */
[----:B-----5:R-:W-:Y:S02]  /*04a0*/  I2FP.F32.U32 R10, UR15 ;  /* 0x0000000f000a7c45 */ /* 0x020fe40008201000 */
[----:B------:R-:W-:Y:S02]  /*04b0*/  LEA.HI R7, R6, R3, RZ, 0x3 ;  /* 0x0000000306077211 */ /* 0x000fe400078f18ff */
[----:B-1----:R-:W-:Y:S01]  /*04c0*/  ISETP.NE.OR P0, PT, R8, RZ, !P0 ;  /* 0x000000ff0800720c */ /* 0x002fe20004705670 */
[----:B------:R-:W-:Y:S01]  /*04d0*/  FMUL R10, R10, UR4 ;  /* 0x000000040a0a7c20 */ /* 0x000fe20008400000 */
[--C-:B------:R-:W-:Y:S01]  /*04e0*/  SHF.R.S32.HI R8, RZ, 0x3, R7.reuse ;  /* 0x00000003ff087819 */ /* 0x100fe20000011407 */
[----:B------:R-:W-:Y:S01]  /*04f0*/  ULDC UR4, c[0x0][0x154] ;  /* 0x0000550000047ab9 */ /* 0x000fe20000000800 */
[----:B------:R-:W-:-:S02]  /*0500*/  SHF.R.S32.HI R7, RZ, 0x1f, R7 ;  /* 0x0000001fff077819 */ /* 0x000fc40000011407 */
[----:B--2---:R-:W-:Y:S01]  /*0510*/  ISETP.NE.OR P1, PT, R9, RZ, !P1 ;  /* 0x000000ff0900720c */ /* 0x004fe20004f25670 */
[----:B------:R-:W0:Y:S01]  /*0520*/  F2I.U32.TRUNC.NTZ R10, R10 ;  /* 0x0000000a000a7305 */ /* 0x000e22000020f000 */
[----:B------:R-:W-:Y:S02]  /*0530*/  LEA.HI R7, R7, R8, RZ, 0x2 ;  /* 0x0000000807077211 */ /* 0x000fe400078f10ff */
[----:B---3--:R-:W-:Y:S02]  /*0540*/  I2FP.F32.U32 R9, UR8 ;  /* 0x0000000800097c45 */ /* 0x008fe40008201000 */
[----:B------:R-:W-:Y:S01]  /*0550*/  LOP3.LUT R7, R7, 0xfffffffc, RZ, 0xc0, !PT ;  /* 0xfffffffc07077812 */ /* 0x000fe200078ec0ff */
[----:B------:R-:W-:Y:S01]  /*0560*/  VOTEU.ALL UP0, P0 ;  /* 0x00000000003f7886 */ /* 0x000fe20000000000 */
[----:B------:R-:W-:Y:S01]  /*0570*/  LOP3.LUT R2, R2, 0x3ffffffc, RZ, 0xc0, !PT ;  /* 0x3ffffffc02027812 */ /* 0x000fe200078ec0ff */
[----:B------:R-:W-:Y:S02]  /*0580*/  FMUL R9, R9, UR4 ;  /* 0x0000000409097c20 */ /* 0x000fe40008400000 */
[----:B------:R-:W-:Y:S01]  /*0590*/  IMAD.IADD R7, R8, 0x1, -R7 ;  /* 0x0000000108077824 */ /* 0x000fe200078e0a07 */
[----:B------:R-:W1:Y:S01]  /*05a0*/  @!UP0 S2UR UR11, SR_CgaCtaId ;  /* 0x00000000000b89c3 */ /* 0x000e620000008800 */
[----:B------:R-:W-:Y:S01]  /*05b0*/  IMAD.IADD R2, R5, 0x1, -R2 ;  /* 0x0000000105027824 */ /* 0x000fe200078e0a02 */
[----:B------:R-:W-:Y:S01]  /*05c0*/  VOTEU.ALL UP1, P1 ;  /* 0x00000000003f7886 */ /* 0x000fe20000820000 */
[----:B------:R-:W2:Y:S01]  /*05d0*/  F2I.U32.TRUNC.NTZ R9, R9 ;  /* 0x0000000900097305 */ /* 0x000ea2000020f000 */
[----:B0-----:R-:W-:Y:S01]  /*05e0*/  R2UR UR4, R10 ;  /* 0x000000000a0472ca */ /* 0x001fe200000e0000 */
[----:B------:R-:W-:Y:S01]  /*05f0*/  IMAD R2, R2, 0x4, R7 ;  /* 0x0000000402027824 */ /* 0x000fe200078e0207 */
[----:B------:R-:W-:Y:S01]  /*0600*/  @!UP0 UMOV UR10, 0x400 ;  /* 0x00000400000a8882 */ /* 0x000fe20000000000 */
[----:B------:R-:W-:Y:S01]  /*0610*/  @!UP1 UMOV UR13, 0x400 ;  /* 0x00000400000d9882 */ /* 0x000fe20000000000 */
[----:B------:R-:W0:Y:S01]  /*0620*/  @!UP1 S2UR UR16, SR_CgaCtaId ;  /* 0x00000000001099c3 */ /* 0x000e220000008800 */
[C---:B------:R-:W-:Y:S01]  /*0630*/  IMAD.SHL.U32 R153, R2.reuse, 0x4, RZ ;  /* 0x0000000402997824 */ /* 0x040fe200078e00ff */
[C---:B------:R-:W-:Y:S01]  /*0640*/  LEA.HI R5, R2.reuse, R2, RZ, 0x1 ;  /* 0x0000000202057211 */ /* 0x040fe200078f08ff */
[----:B------:R-:W-:Y:S01]  /*0650*/  VOTEU.ALL UP2, P1 ;  /* 0x00000000003f7886 */ /* 0x000fe20000840000 */
[----:B------:R-:W-:Y:S01]  /*0660*/  VOTEU.ALL UP3, P1 ;  /* 0x00000000003f7886 */ /* 0x000fe20000860000 */
[----:B------:R-:W-:Y:S01]  /*0670*/  VOTEU.ALL UP4, P1 ;  /* 0x00000000003f7886 */ /* 0x000fe20000880000 */
[----:B------:R-:W-:Y:S01]  /*0680*/  LOP3.LUT R5, R5, 0xfffffffe, RZ, 0xc0, !PT ;  /* 0xfffffffe05057812 */ /* 0x000fe200078ec0ff */
[----:B------:R-:W-:Y:S01]  /*0690*/  VOTEU.ALL UP5, P1 ;  /* 0x00000000003f7886 */ /* 0x000fe200008a0000 */
[C---:B------:R-:W-:Y:S01]  /*06a0*/  LOP3.LUT R153, R2.reuse, 0xc, R153, 0x78, !PT ;  /* 0x0000000c02997812 */ /* 0x040fe200078e7899 */
[----:B------:R-:W-:Y:S01]  /*06b0*/  UIADD3 UR4, -UR4, URZ, URZ ;  /* 0x0000003f04047290 */ /* 0x000fe2000fffe13f */
[----:B--2---:R-:W-:Y:S01]  /*06c0*/  R2UR UR9, R9 ;  /* 0x00000000090972ca */ /* 0x004fe200000e0000 */
[----:B------:R-:W-:Y:S01]  /*06d0*/  IMAD.IADD R5, R2, 0x1, -R5 ;  /* 0x0000000102057824 */ /* 0x000fe200078e0a05 */
[----:B------:R2:W3:Y:S01]  /*06e0*/  SHFL.IDX PT, R7, R4, RZ, 0x1f ;  /* 0x00001fff04077589 */ /* 0x0004e200000e0000 */
[----:B------:R-:W-:-:S03]  /*06f0*/  UIMAD UR7, UR7, UR4, UR15 ;  /* 0x00000004070772a4 */ /* 0x000fc6000f8e020f */
[----:B------:R-:W-:Y:S01]  /*0700*/  UMOV UR4, 0x20 ;  /* 0x0000002000047882 */ /* 0x000fe20000000000 */
[----:B-1----:R-:W-:Y:S02]  /*0710*/  @!UP0 ULEA UR12, UR11, UR10, 0x18 ;  /* 0x0000000a0b0c8291 */ /* 0x002fe4000f8ec03f */
[----:B------:R-:W-:Y:S01]  /*0720*/  ISETP.NE.AND P3, PT, R5, UR7, PT ;  /* 0x0000000705007c0c */ /* 0x000fe2000bf65270 */
[----:B------:R-:W-:-:S04]  /*0730*/  @!UP0 UIADD3 UR4, -UR4, 0x100000, URZ ;  /* 0x0010000004048890 */ /* 0x000fc8000fffe13f */
[----:B------:R-:W-:Y:S02]  /*0740*/  @!UP0 USHF.L.U32 UR5, UR4, 0xb, URZ ;  /* 0x0000000b04058899 */ /* 0x000fe4000800063f */
[----:B------:R-:W-:Y:S01]  /*0750*/  @!UP0 USHF.L.U32 UR4, UR4, 0x1, URZ ;  /* 0x0000000104048899 */ /* 0x000fe2000800063f */
[----:B------:R-:W1:Y:S01]  /*0760*/  LDC R5, c[0x0][0x140] ;  /* 0x00005000ff057b82 */ /* 0x000e620000000800 */
[----:B------:R-:W-:-:S04]  /*0770*/  @!UP1 UIADD3 UR10, -UR18, 0x100000, URZ ;  /* 0x00100000120a9890 */ /* 0x000fc8000fffe13f */
[----:B------:R-:W-:Y:S02]  /*0780*/  @!UP1 USHF.L.U32 UR11, UR10, 0xb, URZ ;  /* 0x0000000b0a0b9899 */ /* 0x000fe4000800063f */
[----:B------:R-:W-:Y:S02]  /*0790*/  @!UP1 USHF.L.U32 UR10, UR10, 0x1, URZ ;  /* 0x000000010a0a9899 */ /* 0x000fe4000800063f */
[----:B0-----:R-:W-:Y:S01]  /*07a0*/  @!UP1 ULEA UR13, UR16, UR13, 0x18 ;  /* 0x0000000d100d9291 */ /* 0x001fe2000f8ec03f */
[----:B------:R-:W-:Y:S01]  /*07b0*/  VOTEU.ALL UP0, P0 ;  /* 0x00000000003f7886 */ /* 0x000fe20000000000 */
[----:B------:R-:W-:Y:S01]  /*07c0*/  VOTEU.ALL UP1, P0 ;  /* 0x00000000003f7886 */ /* 0x000fe20000020000 */
[----:B------:R-:W-:Y:S01]  /*07d0*/  UIADD3 UR9, -UR9, URZ, URZ ;  /* 0x0000003f09097290 */ /* 0x000fe2000fffe13f */
[----:B------:R-:W-:Y:S01]  /*07e0*/  LOP3.LUT P0, RZ, R3, 0x7, RZ, 0xc0, !PT ;  /* 0x0000000703ff7812 */ /* 0x000fe2000780c0ff */
[----:B------:R-:W0:Y:S02]  /*07f0*/  FENCE.VIEW.ASYNC.S ;  /* 0x00000000000073c6 */ /* 0x000e240000000000 */
[----:B0-----:R-:W0:Y:S01]  /*0800*/  @!UP0 SYNCS.EXCH.64 URZ, [UR12+0x50], UR4 ;  /* 0x000050040c3f85b2 */ /* 0x001e220008000100 */
[----:B------:R-:W-:-:S02]  /*0810*/  @P3 LEA.HI R2, R153, R153, RZ, 0x1 ;  /* 0x0000009999023211 */ /* 0x000fc400078f08ff */
[----:B------:R-:W-:Y:S02]  /*0820*/  ISETP.LT.U32.AND P0, PT, R153, 0x4, !P0 ;  /* 0x000000049900780c */ /* 0x000fe40004701070 */
[----:B------:R-:W-:Y:S02]  /*0830*/  @P3 SHF.R.S32.HI R2, RZ, 0x1, R2 ;  /* 0x00000001ff023819 */ /* 0x000fe40000011402 */
[----:B-1----:R-:W-:Y:S02]  /*0840*/  ISETP.EQ.U32.AND P1, PT, R5, 0x1, PT ;  /* 0x000000010500780c */ /* 0x002fe40003f22070 */
[----:B------:R-:W-:Y:S01]  /*0850*/  SEL R5, RZ, 0x1, !P0 ;  /* 0x00000001ff057807 */ /* 0x000fe20004000000 */
[----:B------:R1:W0:Y:S01]  /*0860*/  @!UP1 SYNCS.EXCH.64 URZ, [UR12+0x58], UR4 ;  /* 0x000058040c3f95b2 */ /* 0x0002220008000100 */
[----:B------:R-:W-:Y:S01]  /*0870*/  NOP ;  /* 0x0000000000007918 */ /* 0x000fe20000000000 */
[----:B-1----:R-:W-:Y:S01]  /*0880*/  UIMAD UR4, UR17, UR9, UR8 ;  /* 0x00000009110472a4 */ /* 0x002fe2000f8e0208 */
[----:B------:R2:W1:Y:S05]  /*0890*/  @!UP2 SYNCS.EXCH.64 URZ, [UR13+0x30], UR10 ;  /* 0x0000300a0d3fa5b2 */ /* 0x00046a0008000100 */
[----:B------:R-:W-:-:S04]  /*08a0*/  @P3 ISETP.NE.AND P4, PT, R2, UR4, PT ;  /* 0x0000000402003c0c */ /* 0x000fc8000bf85270 */
[----:B------:R-:W-:-:S04]  /*08b0*/  @P3 SEL R152, RZ, 0x1, P4 ;  /* 0x00000001ff983807 */ /* 0x000fc80002000000 */
[----:B------:R-:W-:Y:S01]  /*08c0*/  LOP3.LUT R152, R152, R5, RZ, 0xc0, !PT ;  /* 0x0000000598987212 */ /* 0x000fe200078ec0ff */
[----:B------:R2:W0:Y:S01]  /*08d0*/  @!UP3 SYNCS.EXCH.64 URZ, [UR13+0x38], UR10 ;  /* 0x0000380a0d3fb5b2 */ /* 0x0004220008000100 */
[----:B------:R2:W0:Y:S01]  /*08e0*/  @!UP4 SYNCS.EXCH.64 URZ, [UR13+0x40], UR10 ;  /* 0x0000400a0d3fc5b2 */ /* 0x0004220008000100 */
[----:B------:R2:W0:Y:S01]  /*08f0*/  @!UP5 SYNCS.EXCH.64 URZ, [UR13+0x48], UR10 ;  /* 0x0000480a0d3fd5b2 */ /* 0x0004220008000100 */
[----:B------:R-:W-:Y:S01]  /*0900*/  NOP ;  /* 0x0000000000007918 */ /* 0x000fe20000000000 */
[----:B--23--:R-:W-:Y:S05]  /*0910*/  @!P1 BRA `(.L_x_3) ;  /* 0x0000000000089947 */ /* 0x00cfea0003800000 */
[----:B01--4-:R-:W-:Y:S01]  /*0920*/  UCGABAR_ARV ;  /* 0x00000000000079c7 */ /* 0x013fe20008000000 */
[----:B------:R-:W-:Y:S05]  /*0930*/  BRA `(.L_x_4) ;  /* 0x0000000000047947 */ /* 0x000fea0003800000 */
.L_x_3:
[----:B01--4-:R-:W-:Y:S01]  /*0940*/  NOP ;  /* 0x0000000000007918 */ /* 0x013fe20000000000 */
.L_x_4:
[----:B------:R-:W-:Y:S01]  /*0950*/  ULDC.64 UR4, c[0x0][0x598] ;  /* 0x0001660000047ab9 */ /* 0x000fe20000000a00 */
[----:B------:R-:W-:Y:S01]  /*0960*/  ULDC.64 UR50, c[0x0][0x208] ;  /* 0x0000820000327ab9 */ /* 0x000fe20000000a00 */
[----:B------:R-:W-:-:S04]  /*0970*/  ISETP.NE.U32.AND P0, PT, RZ, UR4, PT ;  /* 0x00000004ff007c0c */ /* 0x000fc8000bf05070 */
[----:B------:R-:W-:-:S13]  /*0980*/  ISETP.NE.AND.EX P0, PT, RZ, UR5, PT, P0 ;  /* 0x00000005ff007c0c */ /* 0x000fda000bf05300 */
[----:B------:R-:W-:Y:S05]  /*0990*/  @!P0 BRA `(.L_x_5) ;  /* 0x00000000001c8947 */ /* 0x000fea0003800000 */
[----:B------:R-:W0:Y:S02]  /*09a0*/  LDC.64 R4, c[0x0][0x598] ;  /* 0x00016600ff047b82 */ /* 0x000e240000000a00 */
[----:B0-----:R-:W2:Y:S02]  /*09b0*/  LDG.E.64 R4, desc[UR50][R4.64] ;  /* 0x0000003204047981 */ /* 0x001ea4000c1e1b00 */
[----:B--2---:R-:W-:-:S04]  /*09c0*/  ISETP.NE.U32.AND P0, PT, R4, RZ, PT ;  /* 0x000000ff0400720c */ /* 0x004fc80003f05070 */
[----:B------:R-:W-:-:S13]  /*09d0*/  ISETP.NE.AND.EX P0, PT, R5, RZ, PT, P0 ;  /* 0x000000ff0500720c */ /* 0x000fda0003f05300 */
[----:B------:R-:W-:Y:S05]  /*09e0*/  @!P0 BRA `(.L_x_5) ;  /* 0x0000000000088947 */ /* 0x000fea0003800000 */
[----:B------:R0:W5:Y:S01]  /*09f0*/  LD.E R23, desc[UR50][R4.64] ;  /* 0x0000003204177980 */ /* 0x000162000c101900 */
[----:B------:R-:W-:Y:S05]  /*0a00*/  BRA `(.L_x_6) ;  /* 0x0000000000247947 */ /* 0x000fea0003800000 */
.L_x_5:
[----:B------:R-:W-:Y:S02]  /*0a10*/  ULDC.64 UR4, c[0x0][0x588] ;  /* 0x0001620000047ab9 */ /* 0x000fe40000000a00 */
[----:B------:R-:W-:-:S04]  /*0a20*/  ISETP.NE.U32.AND P0, PT, RZ, UR4, PT ;  /* 0x00000004ff007c0c */ /* 0x000fc8000bf05070 */
[----:B------:R-:W-:-:S13]  /*0a30*/  ISETP.NE.AND.EX P0, PT, RZ, UR5, PT, P0 ;  /* 0x00000005ff007c0c */ /* 0x000fda000bf05300 */
[----:B------:R-:W-:Y:S05]  /*0a40*/  @!P0 BRA `(.L_x_7) ;  /* 0x00000000000c8947 */ /* 0x000fea0003800000 */
[----:B------:R-:W0:Y:S02]  /*0a50*/  LDC.64 R4, c[0x0][0x588] ;  /* 0x00016200ff047b82 */ /* 0x000e240000000a00 */
[----:B0-----:R1:W5:Y:S01]  /*0a60*/  LDG.E R23, desc[UR50][R4.64] ;  /* 0x0000003204177981 */ /* 0x001362000c1e1900 */
[----:B------:R-:W-:Y:S05]  /*0a70*/  BRA `(.L_x_6) ;  /* 0x0000000000087947 */ /* 0x000fea0003800000 */
.L_x_7:
[----:B------:R-:W-:Y:S02]  /*0a80*/  ULDC UR4, c[0x0][0x580] ;  /* 0x0001600000047ab9 */ /* 0x000fe40000000800 */
[----:B------:R-:W-:-:S07]  /*0a90*/  IMAD.U32 R23, RZ, RZ, UR4 ;  /* 0x00000004ff177e24 */ /* 0x000fce000f8e00ff */
.L_x_6:
[----:B------:R-:W-:Y:S02]  /*0aa0*/  ULDC.64 UR4, c[0x0][0x5a0] ;  /* 0x0001680000047ab9 */ /* 0x000fe40000000a00 */
[----:B------:R-:W-:-:S04]  /*0ab0*/  ISETP.NE.U32.AND P0, PT, RZ, UR4, PT ;  /* 0x00000004ff007c0c */ /* 0x000fc8000bf05070 */
[----:B------:R-:W-:-:S13]  /*0ac0*/  ISETP.NE.AND.EX P0, PT, RZ, UR5, PT, P0 ;  /* 0x00000005ff007c0c */ /* 0x000fda000bf05300 */
[----:B------:R-:W-:Y:S05]  /*0ad0*/  @!P0 BRA `(.L_x_8) ;  /* 0x00000000001c8947 */ /* 0x000fea0003800000 */
[----:B01----:R-:W0:Y:S02]  /*0ae0*/  LDC.64 R4, c[0x0][0x5a0] ;  /* 0x00016800ff047b82 */ /* 0x003e240000000a00 */
[----:B0-----:R-:W2:Y:S02]  /*0af0*/  LDG.E.64 R4, desc[UR50][R4.64] ;  /* 0x0000003204047981 */ /* 0x001ea4000c1e1b00 */
[----:B--2---:R-:W-:-:S04]  /*0b00*/  ISETP.NE.U32.AND P0, PT, R4, RZ, PT ;  /* 0x000000ff0400720c */ /* 0x004fc80003f05070 */
[----:B------:R-:W-:-:S13]  /*0b10*/  ISETP.NE.AND.EX P0, PT, R5, RZ, PT, P0 ;  /* 0x000000ff0500720c */ /* 0x000fda0003f05300 */
[----:B------:R-:W-:Y:S05]  /*0b20*/  @!P0 BRA `(.L_x_8) ;  /* 0x0000000000088947 */ /* 0x000fea0003800000 */
[----:B------:R0:W5:Y:S01]  /*0b30*/  LD.E R22, desc[UR50][R4.64] ;  /* 0x0000003204167980 */ /* 0x000162000c101900 */
[----:B------:R-:W-:Y:S05]  /*0b40*/  BRA `(.L_x_9) ;  /* 0x0000000000247947 */ /* 0x000fea0003800000 */
.L_x_8:
[----:B------:R-:W-:Y:S02]  /*0b50*/  ULDC.64 UR4, c[0x0][0x590] ;  /* 0x0001640000047ab9 */ /* 0x000fe40000000a00 */
[----:B------:R-:W-:-:S04]  /*0b60*/  ISETP.NE.U32.AND P0, PT, RZ, UR4, PT ;  /* 0x00000004ff007c0c */ /* 0x000fc8000bf05070 */
[----:B------:R-:W-:-:S13]  /*0b70*/  ISETP.NE.AND.EX P0, PT, RZ, UR5, PT, P0 ;  /* 0x00000005ff007c0c */ /* 0x000fda000bf05300 */
[----:B------:R-:W-:Y:S05]  /*0b80*/  @!P0 BRA `(.L_x_10) ;  /* 0x00000000000c8947 */ /* 0x000fea0003800000 */
[----:B01----:R-:W0:Y:S02]  /*0b90*/  LDC.64 R4, c[0x0][0x590] ;  /* 0x00016400ff047b82 */ /* 0x003e240000000a00 */
[----:B0-----:R1:W5:Y:S01]  /*0ba0*/  LDG.E R22, desc[UR50][R4.64] ;  /* 0x0000003204167981 */ /* 0x001362000c1e1900 */
[----:B------:R-:W-:Y:S05]  /*0bb0*/  BRA `(.L_x_9) ;  /* 0x0000000000087947 */ /* 0x000fea0003800000 */
.L_x_10:
[----:B------:R-:W-:Y:S02]  /*0bc0*/  ULDC UR4, c[0x0][0x584] ;  /* 0x0001610000047ab9 */ /* 0x000fe40000000800 */
[----:B------:R-:W-:-:S07]  /*0bd0*/  IMAD.U32 R22, RZ, RZ, UR4 ;  /* 0x00000004ff167e24 */ /* 0x000fce000f8e00ff */
.L_x_9:
[----:B------:R-:W-:Y:S01]  /*0be0*/  ULDC UR4, c[0x0][0x65c] ;  /* 0x0001970000047ab9 */ /* 0x000fe20000000800 */
[----:B01----:R-:W0:Y:S01]  /*0bf0*/  LDC.64 R4, c[0x0][0x650] ;  /* 0x00019400ff047b82 */ /* 0x003e220000000a00 */
[----:B------:R-:W-:Y:S01]  /*0c00*/  UISETP.NE.AND UP2, UPT, UR4, 0x1, UPT ;  /* 0x000000010400788c */ /* 0x000fe2000bf45270 */
[----:B------:R-:W-:Y:S01]  /*0c10*/  IMAD.MOV.U32 R18, RZ, RZ, -0x1 ;  /* 0xffffffffff127424 */ /* 0x000fe200078e00ff */
[----:B------:R-:W-:Y:S01]  /*0c20*/  UISETP.NE.AND UP0, UPT, UR19, 0x2, UPT ;  /* 0x000000021300788c */ /* 0x000fe2000bf05270 */
[----:B------:R-:W-:Y:S01]  /*0c30*/  IMAD.MOV.U32 R19, RZ, RZ, -0x1 ;  /* 0xffffffffff137424 */ /* 0x000fe200078e00ff */
[----:B------:R-:W-:-:S07]  /*0c40*/  UP2UR UR40, UPR, URZ, 0x4 ;  /* 0x000000043f287883 */ /* 0x000fce0008000000 */
[----:B------:R-:W-:Y:S01]  /*0c50*/  @UP2 ULDC UR12, c[0x0][0x10] ;  /* 0x00000400000c2ab9 */ /* 0x000fe20000000800 */
[----:B------:R-:W-:Y:S01]  /*0c60*/  @UP2 UMOV UR4, UR8 ;  /* 0x0000000800042c82 */ /* 0x000fe20008000000 */
[----:B------:R-:W-:Y:S01]  /*0c70*/  @UP2 UMOV UR5, URZ ;  /* 0x0000003f00052c82 */ /* 0x000fe20008000000 */
[----:B------:R-:W-:Y:S01]  /*0c80*/  @!UP2 ULDC UR16, c[0x0][0xc] ;  /* 0x000003000010aab9 */ /* 0x000fe20000000800 */
[----:B------:R-:W-:Y:S01]  /*0c90*/  @UP2 UIMAD.WIDE.U32 UR12, UR15, UR12, UR4 ;  /* 0x0000000c0f0c22a5 */ /* 0x000fe2000f8e0004 */
[----:B------:R-:W-:Y:S02]  /*0ca0*/  ULDC UR10, c[0x0][0xc] ;  /* 0x00000300000a7ab9 */ /* 0x000fe40000000800 */
[----:B------:R-:W-:Y:S01]  /*0cb0*/  @UP2 UMOV UR4, URZ ;  /* 0x0000003f00042c82 */ /* 0x000fe20008000000 */
[----:B------:R-:W-:Y:S01]  /*0cc0*/  UMOV UR5, URZ ;  /* 0x0000003f00057c82 */ /* 0x000fe20008000000 */
[----:B------:R-:W-:Y:S01]  /*0cd0*/  @UP2 UIADD3 UR18, UR13, UR4, URZ ;  /* 0x000000040d122290 */ /* 0x000fe2000fffe03f */
[----:B------:R-:W-:-:S02]  /*0ce0*/  ULDC UR11, c[0x0][0x10] ;  /* 0x00000400000b7ab9 */ /* 0x000fc40000000800 */
[----:B------:R-:W-:Y:S01]  /*0cf0*/  UMOV UR4, UR15 ;  /* 0x0000000f00047c82 */ /* 0x000fe20008000000 */
[----:B------:R-:W-:Y:S02]  /*0d00*/  UIMAD.WIDE.U32 UR10, UR10, UR11, URZ ;  /* 0x0000000b0a0a72a5 */ /* 0x000fe4000f8e003f */
[----:B------:R-:W-:Y:S01]  /*0d10*/  @!UP2 UIMAD.WIDE.U32 UR4, UR8, UR16, UR4 ;  /* 0x000000100804a2a5 */ /* 0x000fe2000f8e0004 */
[----:B------:R-:W-:Y:S02]  /*0d20*/  ULDC UR13, c[0x0][0x14] ;  /* 0x00000500000d7ab9 */ /* 0x000fe40000000800 */
[----:B------:R-:W-:Y:S02]  /*0d30*/  UIMAD.WIDE.U32 UR38, UR10, UR13, URZ ;  /* 0x0000000d0a2672a5 */ /* 0x000fe4000f8e003f */
[----:B------:R-:W-:Y:S02]  /*0d40*/  UIMAD UR41, UR11, UR13, URZ ;  /* 0x0000000d0b2972a4 */ /* 0x000fe4000f8e023f */
[----:B------:R-:W-:Y:S01]  /*0d50*/  @!UP2 UMOV UR12, UR4 ;  /* 0x00000004000cac82 */ /* 0x000fe20008000000 */
[----:B------:R-:W-:Y:S01]  /*0d60*/  @!UP2 UMOV UR18, UR5 ;  /* 0x000000050012ac82 */ /* 0x000fe20008000000 */
[----:B------:R-:W-:-:S02]  /*0d70*/  UIADD3 UR41, UR39, UR41, URZ ;  /* 0x0000002927297290 */ /* 0x000fc4000fffe03f */
[----:B------:R-:W-:-:S04]  /*0d80*/  UIADD3 UR4, UP1, UR12, UR38, URZ ;  /* 0x000000260c047290 */ /* 0x000fc8000ff3e03f */
[----:B------:R-:W-:Y:S02]  /*0d90*/  UIADD3.X UR5, UR18, UR41, URZ, UP1, !UPT ;  /* 0x0000002912057290 */ /* 0x000fe40008ffe43f */
[----:B------:R-:W-:Y:S02]  /*0da0*/  USEL UR4, UR4, UR12, !UP0 ;  /* 0x0000000c04047287 */ /* 0x000fe4000c000000 */
[----:B------:R-:W-:-:S04]  /*0db0*/  USEL UR5, UR5, UR18, !UP0 ;  /* 0x0000001205057287 */ /* 0x000fc8000c000000 */
[----:B0-----:R-:W-:Y:S01]  /*0dc0*/  ISETP.LE.U32.AND P0, PT, R4, UR4, PT ;  /* 0x0000000404007c0c */ /* 0x001fe2000bf03070 */
[----:B------:R-:W-:Y:S01]  /*0dd0*/  IMAD.U32 R16, RZ, RZ, UR4 ;  /* 0x00000004ff107e24 */ /* 0x000fe2000f8e00ff */
[----:B------:R-:W-:Y:S01]  /*0de0*/  PRMT R4, RZ, 0x7610, R4 ;  /* 0x00007610ff047816 */ /* 0x000fe20000000004 */
[----:B------:R-:W-:Y:S02]  /*0df0*/  IMAD.U32 R2, RZ, RZ, UR5 ;  /* 0x00000005ff027e24 */ /* 0x000fe4000f8e00ff */
[----:B------:R-:W-:-:S03]  /*0e00*/  IMAD.U32 R17, RZ, RZ, UR5 ;  /* 0x00000005ff117e24 */ /* 0x000fc6000f8e00ff */
[----:B------:R-:W-:Y:S01]  /*0e10*/  ISETP.GE.U32.AND.EX P0, PT, R2, R5, PT, P0 ;  /* 0x000000050200720c */ /* 0x000fe20003f06100 */
[----:B------:R-:W-:-:S12]  /*0e20*/  IMAD.MOV.U32 R2, RZ, RZ, -0x1 ;  /* 0xffffffffff027424 */ /* 0x000fd800078e00ff */
[----:B------:R-:W-:Y:S05]  /*0e30*/  @P0 BRA `(.L_x_11) ;  /* 0x0000000400500947 */ /* 0x000fea0003800000 */
[----:B------:R-:W-:Y:S01]  /*0e40*/  ULDC.64 UR18, c[0x0][0x628] ;  /* 0x00018a0000127ab9 */ /* 0x000fe20000000a00 */
[C---:B------:R-:W-:Y:S01]  /*0e50*/  R2UR UR20, R16.reuse ;  /* 0x00000000101472ca */ /* 0x040fe200000e0000 */
[----:B------:R-:W-:Y:S01]  /*0e60*/  ULDC UR16, c[0x0][0x630] ;  /* 0x00018c0000107ab9 */ /* 0x000fe20000000800 */
[----:B------:R-:W-:Y:S02]  /*0e70*/  ISETP.NE.U32.AND P0, PT, RZ, UR18, PT ;  /* 0x00000012ff007c0c */ /* 0x000fe4000bf05070 */
[----:B------:R-:W-:Y:S02]  /*0e80*/  R2UR UR4, R16 ;  /* 0x00000000100472ca */ /* 0x000fe400000e0000 */
[----:B------:R-:W-:Y:S02]  /*0e90*/  ISETP.NE.AND.EX P0, PT, RZ, UR19, PT, P0 ;  /* 0x00000013ff007c0c */ /* 0x000fe4000bf05300 */
[----:B------:R-:W-:-:S11]  /*0ea0*/  R2UR UR5, R17 ;  /* 0x00000000110572ca */ /* 0x000fd600000e0000 */
[----:B------:R-:W-:Y:S05]  /*0eb0*/  @!P0 BRA `(.L_x_12) ;  /* 0x0000000000308947 */ /* 0x000fea0003800000 */
[----:B------:R-:W-:Y:S01]  /*0ec0*/  R2UR UR4, R16 ;  /* 0x00000000100472ca */ /* 0x000fe200000e0000 */
[----:B------:R-:W-:Y:S01]  /*0ed0*/  ULDC UR12, c[0x0][0x634] ;  /* 0x00018d00000c7ab9 */ /* 0x000fe20000000800 */
[----:B------:R-:W-:-:S11]  /*0ee0*/  R2UR UR15, R17 ;  /* 0x00000000110f72ca */ /* 0x000fd600000e0000 */
[----:B------:R-:W-:-:S04]  /*0ef0*/  UIADD3 UR12, UP1, UR4, UR12, URZ ;  /* 0x0000000c040c7290 */ /* 0x000fc8000ff3e03f */
[----:B------:R-:W-:-:S04]  /*0f00*/  UIADD3.X UR15, URZ, UR15, URZ, UP1, !UPT ;  /* 0x0000000f3f0f7290 */ /* 0x000fc80008ffe43f */
[----:B------:R-:W-:-:S04]  /*0f10*/  UIMAD.WIDE.U32 UR4, UR15, UR18, URZ ;  /* 0x000000120f0472a5 */ /* 0x000fc8000f8e003f */
[----:B------:R-:W-:Y:S02]  /*0f20*/  UIMAD.WIDE.U32 UR10, UP1, UR12, UR19, UR4 ;  /* 0x000000130c0a72a5 */ /* 0x000fe4000f820004 */
[----:B------:R-:W-:Y:S02]  /*0f30*/  UIMAD.WIDE.U32 UR4, UR12, UR18, URZ ;  /* 0x000000120c0472a5 */ /* 0x000fe4000f8e003f */
[----:B------:R-:W-:Y:S02]  /*0f40*/  UIADD3.X UR13, URZ, URZ, URZ, UP1, !UPT ;  /* 0x0000003f3f0d7290 */ /* 0x000fe40008ffe43f */
[----:B------:R-:W-:Y:S01]  /*0f50*/  UIADD3 URZ, UP1, UR5, UR10, URZ ;  /* 0x0000000a053f7290 */ /* 0x000fe2000ff3e03f */
[----:B------:R-:W-:-:S03]  /*0f60*/  UMOV UR12, UR11 ;  /* 0x0000000b000c7c82 */ /* 0x000fc60008000000 */
[----:B------:R-:W-:-:S12]  /*0f70*/  UIMAD.WIDE.U32.X UR4, UR15, UR19, UR12, UP1 ;  /* 0x000000130f0472a5 */ /* 0x000fd800088e040c */
.L_x_12:
[----:B------:R-:W-:Y:S01]  /*0f80*/  USHF.R.U64 UR4, UR4, UR16, UR5 ;  /* 0x0000001004047299 */ /* 0x000fe20008001205 */
[----:B------:R-:W-:Y:S01]  /*0f90*/  R2UR UR11, R17 ;  /* 0x00000000110b72ca */ /* 0x000fe200000e0000 */
[----:B------:R-:W-:Y:S02]  /*0fa0*/  USHF.R.U32.HI UR5, URZ, UR16, UR5 ;  /* 0x000000103f057299 */ /* 0x000fe40008011605 */
[----:B------:R-:W-:Y:S01]  /*0fb0*/  UIADD3 UR12, UP1, URZ, -UR4, URZ ;  /* 0x800000043f0c7290 */ /* 0x000fe2000ff3e03f */
[----:B------:R-:W-:Y:S01]  /*0fc0*/  ULDC.64 UR18, c[0x0][0x620] ;  /* 0x0001880000127ab9 */ /* 0x000fe20000000a00 */
[----:B------:R-:W-:Y:S02]  /*0fd0*/  UISETP.NE.AND UP2, UPT, UR40, URZ, UPT ;  /* 0x0000003f2800728c */ /* 0x000fe4000bf45270 */
[----:B------:R-:W-:Y:S01]  /*0fe0*/  UIADD3.X UR5, URZ, ~UR5, URZ, UP1, !UPT ;  /* 0x800000053f057290 */ /* 0x000fe20008ffe43f */
[----:B------:R-:W-:Y:S01]  /*0ff0*/  UMOV UR10, UR20 ;  /* 0x00000014000a7c82 */ /* 0x000fe20008000000 */
[----:B------:R-:W-:-:S02]  /*1000*/  ULDC UR13, c[0x0][0x618] ;  /* 0x00018600000d7ab9 */ /* 0x000fc40000000800 */
[----:B------:R-:W-:Y:S02]  /*1010*/  UIMAD UR5, UR5, UR18, URZ ;  /* 0x00000012050572a4 */ /* 0x000fe4000f8e023f */
[----:B------:R-:W-:Y:S02]  /*1020*/  UIMAD.WIDE.U32 UR10, UR12, UR18, UR10 ;  /* 0x000000120c0a72a5 */ /* 0x000fe4000f8e000a */
[----:B------:R-:W-:Y:S02]  /*1030*/  UIMAD UR12, UR12, UR19, UR5 ;  /* 0x000000130c0c72a4 */ /* 0x000fe4000f8e0205 */
[----:B------:R-:W-:Y:S02]  /*1040*/  @UP2 UIMAD UR7, UR17, UR9, UR8 ;  /* 0x00000009110722a4 */ /* 0x000fe4000f8e0208 */
[----:B------:R-:W-:Y:S01]  /*1050*/  UIADD3 UR11, UR11, UR12, URZ ;  /* 0x0000000c0b0b7290 */ /* 0x000fe2000fffe03f */
[----:B------:R-:W-:Y:S01]  /*1060*/  ULDC.64 UR8, c[0x0][0x640] ;  /* 0x0001900000087ab9 */ /* 0x000fe20000000a00 */
[----:B------:R-:W-:-:S02]  /*1070*/  ULDC UR15, c[0x0][0x608] ;  /* 0x00018200000f7ab9 */ /* 0x000fc40000000800 */
[----:B------:R-:W-:Y:S01]  /*1080*/  USHF.R.U64 UR20, UR10, UR13, UR11 ;  /* 0x0000000d0a147299 */ /* 0x000fe2000800120b */
[----:B------:R-:W-:Y:S01]  /*1090*/  ISETP.NE.U32.AND P0, PT, RZ, UR8, PT ;  /* 0x00000008ff007c0c */ /* 0x000fe2000bf05070 */
[----:B------:R-:W-:Y:S01]  /*10a0*/  USHF.R.U32.HI UR11, URZ, UR13, UR11 ;  /* 0x0000000d3f0b7299 */ /* 0x000fe2000801160b */
[----:B------:R-:W-:Y:S02]  /*10b0*/  ULDC UR21, c[0x0][0x658] ;  /* 0x0001960000157ab9 */ /* 0x000fe40000000800 */
[----:B------:R-:W-:Y:S01]  /*10c0*/  ISETP.NE.AND.EX P0, PT, RZ, UR9, PT, P0 ;  /* 0x00000009ff007c0c */ /* 0x000fe2000bf05300 */
[----:B------:R-:W-:Y:S02]  /*10d0*/  USHF.R.U64 UR25, UR20, UR15, UR11 ;  /* 0x0000000f14197299 */ /* 0x000fe4000800120b */
[----:B------:R-:W-:Y:S01]  /*10e0*/  USHF.R.U32.HI UR11, URZ, UR15, UR11 ;  /* 0x0000000f3f0b7299 */ /* 0x000fe2000801160b */
[----:B------:R-:W-:Y:S01]  /*10f0*/  UMOV UR10, 0xffffffff ;  /* 0xffffffff000a7882 */ /* 0x000fe20000000000 */
[----:B------:R-:W-:Y:S01]  /*1100*/  ULDC UR5, c[0x0][0x600] ;  /* 0x0001800000057ab9 */ /* 0x000fe20000000800 */
[----:B------:R-:W-:-:S02]  /*1110*/  USHF.L.U32 UR10, UR10, UR21, URZ ;  /* 0x000000150a0a7299 */ /* 0x000fc4000800063f */
[----:B------:R-:W-:Y:S02]  /*1120*/  USHF.R.U64 UR26, UR25, UR21, UR11 ;  /* 0x00000015191a7299 */ /* 0x000fe4000800120b */
[----:B------:R-:W-:Y:S02]  /*1130*/  ULOP3.LUT UR15, URZ, UR10, URZ, 0x33, !UPT ;  /* 0x0000000a3f0f7292 */ /* 0x000fe4000f8e333f */
[----:B------:R-:W-:Y:S02]  /*1140*/  UIADD3 UR19, UR5, -0x1, URZ ;  /* 0xffffffff05137890 */ /* 0x000fe4000fffe03f */
[----:B------:R-:W-:Y:S01]  /*1150*/  USHF.R.U32.HI UR11, URZ, UR21, UR11 ;  /* 0x000000153f0b7299 */ /* 0x000fe2000801160b */
[----:B------:R-:W-:Y:S01]  /*1160*/  ULDC UR22, c[0x0][0x648] ;  /* 0x0001920000167ab9 */ /* 0x000fe20000000800 */
[----:B------:R-:W-:Y:S01]  /*1170*/  ULDC UR23, c[0x0][0x638] ;  /* 0x00018e0000177ab9 */ /* 0x000fe20000000800 */
[----:B------:R-:W-:Y:S01]  /*1180*/  UMOV UR24, 0x1 ;  /* 0x0000000100187882 */ /* 0x000fe20000000000 */
[----:B------:R-:W-:Y:S01]  /*1190*/  UMOV UR10, UR26 ;  /* 0x0000001a000a7c82 */ /* 0x000fe20008000000 */
[----:B------:R-:W-:Y:S07]  /*11a0*/  @!P0 BRA `(.L_x_13) ;  /* 0x0000000000308947 */ /* 0x000fee0003800000 */
[----:B------:R-:W-:Y:S02]  /*11b0*/  ULDC UR16, c[0x0][0x64c] ;  /* 0x0001930000107ab9 */ /* 0x000fe40000000800 */
        /* <DEDUP_REMOVED lines=8> */
[----:B------:R-:W-:-:S07]  /*1240*/  UIMAD.WIDE.U32.X UR8, UR18, UR9, UR16, UP1 ;  /* 0x00000009120872a5 */ /* 0x000fce00088e0410 */
[----:B------:R-:W-:Y:S01]  /*1250*/  UMOV UR10, UR8 ;  /* 0x00000008000a7c82 */ /* 0x000fe20008000000 */
[----:B------:R-:W-:-:S05]  /*1260*/  UMOV UR11, UR9 ;  /* 0x00000009000b7c82 */ /* 0x000fca0008000000 */
.L_x_13:
[----:B------:R-:W-:Y:S01]  /*1270*/  USHF.R.U64 UR9, UR10, UR22, UR11 ;  /* 0x000000160a097299 */ /* 0x000fe2000800120b */
[----:B------:R-:W-:Y:S01]  /*1280*/  IMAD.MOV.U32 R4, RZ, RZ, 0x1 ;  /* 0x00000001ff047424 */ /* 0x000fe200078e00ff */
[----:B------:R-:W-:Y:S01]  /*1290*/  USHF.L.U32 UR8, UR24, UR21, URZ ;  /* 0x0000001518087299 */ /* 0x000fe2000800063f */
[----:B------:R-:W-:Y:S01]  /*12a0*/  IMAD.U32 R19, RZ, RZ, UR4 ;  /* 0x00000004ff137e24 */ /* 0x000fe2000f8e00ff */
[----:B------:R-:W-:Y:S02]  /*12b0*/  ULOP3.LUT UR15, UR25, UR15, URZ, 0xc0, !UPT ;  /* 0x0000000f190f7292 */ /* 0x000fe4000f8ec03f */
[----:B------:R-:W-:Y:S02]  /*12c0*/  UIADD3 UR10, -UR9, URZ, URZ ;  /* 0x0000003f090a7290 */ /* 0x000fe4000fffe13f */
[----:B------:R-:W-:Y:S02]  /*12d0*/  UIMAD UR15, UR8, UR9, UR15 ;  /* 0x00000009080f72a4 */ /* 0x000fe4000f8e020f */
[----:B------:R-:W-:-:S02]  /*12e0*/  ULOP3.LUT UR19, UR20, UR19, URZ, 0xc0, !UPT ;  /* 0x0000001314137292 */ /* 0x000fc4000f8ec03f */
[----:B------:R-:W-:Y:S01]  /*12f0*/  UIMAD UR8, UR10, UR23, UR26 ;  /* 0x000000170a0872a4 */ /* 0x000fe2000f8e021a */
[----:B------:R-:W-:Y:S01]  /*1300*/  ULDC UR9, c[0x0][0x610] ;  /* 0x0001840000097ab9 */ /* 0x000fe20000000800 */
[----:B------:R-:W-:Y:S02]  /*1310*/  UISETP.NE.AND UP1, UPT, UR40, URZ, UPT ;  /* 0x0000003f2800728c */ /* 0x000fe4000bf25270 */
[----:B------:R-:W-:Y:S02]  /*1320*/  UIMAD UR7, UR15, UR9, UR7 ;  /* 0x000000090f0772a4 */ /* 0x000fe4000f8e0207 */
[----:B------:R-:W-:-:S04]  /*1330*/  UIMAD UR8, UR8, UR5, UR19 ;  /* 0x00000005080872a4 */ /* 0x000fc8000f8e0213 */
[----:B------:R-:W-:Y:S02]  /*1340*/  USEL UR5, UR8, UR7, !UP1 ;  /* 0x0000000708057287 */ /* 0x000fe4000c800000 */
[----:B------:R-:W-:-:S04]  /*1350*/  USEL UR7, UR7, UR8, !UP1 ;  /* 0x0000000807077287 */ /* 0x000fc8000c800000 */
[----:B------:R-:W-:Y:S02]  /*1360*/  IMAD.U32 R2, RZ, RZ, UR5 ;  /* 0x00000005ff027e24 */ /* 0x000fe4000f8e00ff */
[----:B------:R-:W-:-:S07]  /*1370*/  IMAD.U32 R18, RZ, RZ, UR7 ;  /* 0x00000007ff127e24 */ /* 0x000fce000f8e00ff */
.L_x_11:
[----:B------:R-:W-:Y:S05]  /*1380*/  @!P1 BRA `(.L_x_14) ;  /* 0x00000000000c9947 */ /* 0x000fea0003800000 */
[----:B------:R-:W-:Y:S01]  /*1390*/  UCGABAR_WAIT ;  /* 0x0000000000007dc7 */ /* 0x000fe20008000000 */
[----:B------:R-:W-:Y:S01]  /*13a0*/  CCTL.IVALL ;  /* 0x00000000ff00798f */ /* 0x000fe20002000000 */
[----:B------:R-:W-:Y:S05]  /*13b0*/  BRA `(.L_x_15) ;  /* 0x0000000000047947 */ /* 0x000fea0003800000 */
.L_x_14:
[----:B------:R-:W-:Y:S06]  /*13c0*/  BAR.SYNC.DEFER_BLOCKING 0x0 ;  /* 0x0000000000007b1d */ /* 0x000fec0000010000 */
.L_x_15:
[----:B------:R-:W-:Y:S02]  /*13d0*/  ULDC UR4, c[0x0][0x28c] ;  /* 0x0000a30000047ab9 */ /* 0x000fe40000000800 */
[----:B------:R-:W-:-:S04]  /*13e0*/  UIADD3 UR4, UR4, 0x7f, URZ ;  /* 0x0000007f04047890 */ /* 0x000fc8000fffe03f */
[----:B------:R-:W-:-:S04]  /*13f0*/  USHF.R.S32.HI UR5, URZ, 0x1f, UR4 ;  /* 0x0000001f3f057899 */ /* 0x000fc80008011404 */
[----:B------:R-:W-:-:S04]  /*1400*/  ULEA.HI UR5, UR5, UR4, URZ, 0x7 ;  /* 0x0000000405057291 */ /* 0x000fc8000f8f383f */
[----:B------:R-:W-:Y:S01]  /*1410*/  USHF.R.S32.HI UR37, URZ, 0x7, UR5 ;  /* 0x000000073f257899 */ /* 0x000fe20008011405 */
[----:B------:R-:W-:Y:S11]  /*1420*/  @!P2 BRA `(.L_x_16) ;  /* 0x0000009400d8a947 */ /* 0x000ff60003800000 */
[----:B------:R-:W-:-:S06]  /*1430*/  UISETP.GT.U32.AND UP1, UPT, UR14, 0x1, UPT ;  /* 0x000000010e00788c */ /* 0x000fcc000bf24070 */
[----:B------:R-:W-:-:S13]  /*1440*/  PLOP3.LUT P0, PT, PT, PT, UP1, 0x80, 0x0 ;  /* 0x000000000000781c */ /* 0x000fda0003f0f018 */
[----:B------:R-:W-:Y:S05]  /*1450*/  @P0 EXIT ;  /* 0x000000000000094d */ /* 0x000fea0003800000 */
.L_x_17:
[----:B------:R-:W-:-:S08]  /*1460*/  NOP ;  /* 0x0000000000007918 */ /* 0x000fd00000000000 */
[----:B------:R-:W0:Y:S02]  /*1470*/  USETMAXREG.TRY_ALLOC.CTAPOOL UP1, 0xe8 ;  /* 0x000000e8000079c8 */ /* 0x000e240008020600 */
[----:B0-----:R-:W-:-:S13]  /*1480*/  PLOP3.LUT P0, PT, PT, PT, UP1, 0x80, 0x0 ;  /* 0x000000000000781c */ /* 0x001fda0003f0f018 */
[----:B------:R-:W-:Y:S05]  /*1490*/  @!P0 BRA `(.L_x_17) ;  /* 0xfffffffc00f08947 */ /* 0x000fea000383ffff */
[----:B------:R-:W-:-:S13]  /*14a0*/  LOP3.LUT P0, RZ, R4, 0xff, RZ, 0xc0, !PT ;  /* 0x000000ff04ff7812 */ /* 0x000fda000780c0ff */
[----:B------:R-:W-:Y:S05]  /*14b0*/  @!P0 EXIT ;  /* 0x000000000000894d */ /* 0x000fea0003800000 */
[----:B------:R-:W0:Y:S01]  /*14c0*/  S2UR UR5, SR_CgaCtaId ;  /* 0x00000000000579c3 */ /* 0x000e220000008800 */
[----:B------:R-:W-:Y:S01]  /*14d0*/  VIADD R7, R7, 0xffffffff ;  /* 0xffffffff07077836 */ /* 0x000fe20000000000 */
[CC--:B------:R-:W-:Y:S01]  /*14e0*/  LEA.HI R0, R6.reuse, R3.reuse, RZ, 0x2 ;  /* 0x0000000306007211 */ /* 0x0c0fe200078f10ff */
[----:B------:R-:W-:Y:S01]  /*14f0*/  UMOV UR43, 0x400 ;  /* 0x00000400002b7882 */ /* 0x000fe20000000000 */
[----:B------:R-:W-:Y:S01]  /*1500*/  LEA.HI R6, R6, R3, RZ, 0x5 ;  /* 0x0000000306067211 */ /* 0x000fe200078f28ff */
[----:B------:R-:W-:Y:S01]  /*1510*/  USHF.R.U32.HI UR4, URZ, 0x1, UR37 ;  /* 0x000000013f047899 */ /* 0x000fe20008011625 */
[----:B------:R-:W-:Y:S01]  /*1520*/  R2UR UR45, R7 ;  /* 0x00000000072d72ca */ /* 0x000fe200000e0000 */
[----:B------:R-:W-:Y:S01]  /*1530*/  ULOP3.LUT UR44, UR37, 0x1, URZ, 0xc0, !UPT ;  /* 0x00000001252c7892 */ /* 0x000fe2000f8ec03f */
[--C-:B------:R-:W-:Y:S01]  /*1540*/  SHF.R.S32.HI R154, RZ, 0x2, R0.reuse ;  /* 0x00000002ff9a7819 */ /* 0x100fe20000011400 */
[----:B------:R-:W-:Y:S01]  /*1550*/  UISETP.LT.AND UP1, UPT, UR37, 0x1, UPT ;  /* 0x000000012500788c */ /* 0x000fe2000bf21270 */
[----:B------:R-:W-:Y:S01]  /*1560*/  SHF.R.S32.HI R5, RZ, 0x1f, R0 ;  /* 0x0000001fff057819 */ /* 0x000fe20000011400 */
[----:B------:R-:W-:Y:S01]  /*1570*/  ULOP3.LUT UR4, UR4, 0x1, URZ, 0xc0, !UPT ;  /* 0x0000000104047892 */ /* 0x000fe2000f8ec03f */
[----:B------:R-:W-:Y:S01]  /*1580*/  LOP3.LUT R156, R0, 0xfffffffc, RZ, 0xc0, !PT ;  /* 0xfffffffc009c7812 */ /* 0x000fe200078ec0ff */
[----:B------:R-:W-:Y:S01]  /*1590*/  ULDC UR6, c[0x0][0x284] ;  /* 0x0000a10000067ab9 */ /* 0x000fe20000000800 */
[----:B------:R-:W-:Y:S01]  /*15a0*/  LEA.HI R5, R5, R154, RZ, 0x3 ;  /* 0x0000009a05057211 */ /* 0x000fe200078f18ff */
[----:B------:R-:W-:Y:S01]  /*15b0*/  USEL UR44, UR44, URZ, !UP0 ;  /* 0x0000003f2c2c7287 */ /* 0x000fe2000c000000 */
[----:B------:R-:W-:Y:S01]  /*15c0*/  ISETP.NE.AND P0, PT, R7, RZ, PT ;  /* 0x000000ff0700720c */ /* 0x000fe20003f05270 */
[----:B------:R-:W-:Y:S01]  /*15d0*/  USEL UR47, UR37, 0x1, UP1 ;  /* 0x00000001252f7887 */ /* 0x000fe20008800000 */
[----:B------:R-:W-:Y:S01]  /*15e0*/  LOP3.LUT R5, R5, 0xfffffff8, RZ, 0xc0, !PT ;  /* 0xfffffff805057812 */ /* 0x000fe200078ec0ff */
[----:B------:R-:W-:Y:S01]  /*15f0*/  USHF.L.U32 UR45, UR45, 0x3, URZ ;  /* 0x000000032d2d7899 */ /* 0x000fe2000800063f */
[----:B------:R-:W-:Y:S01]  /*1600*/  IMAD.IADD R156, R3, 0x1, -R156 ;  /* 0x00000001039c7824 */ /* 0x000fe200078e0a9c */
[----:B------:R-:W-:Y:S01]  /*1610*/  UISETP.EQ.U32.AND UP0, UPT, UR4, 0x1, !UP0 ;  /* 0x000000010400788c */ /* 0x000fe2000c702070 */
[----:B------:R-:W-:Y:S01]  /*1620*/  SEL R170, RZ, 0x1, P0 ;  /* 0x00000001ffaa7807 */ /* 0x000fe20000000000 */
[----:B------:R-:W-:Y:S01]  /*1630*/  IMAD.IADD R154, R154, 0x1, -R5 ;  /* 0x000000019a9a7824 */ /* 0x000fe200078e0a05 */
[----:B0-----:R-:W-:Y:S01]  /*1640*/  ULEA UR43, UR5, UR43, 0x18 ;  /* 0x0000002b052b7291 */ /* 0x001fe2000f8ec03f */
[----:B------:R-:W-:Y:S01]  /*1650*/  SHF.R.S32.HI R5, RZ, 0x5, R6 ;  /* 0x00000005ff057819 */ /* 0x000fe20000011406 */
[----:B------:R-:W-:Y:S01]  /*1660*/  IMAD.U32 R158, RZ, RZ, UR45 ;  /* 0x0000002dff9e7e24 */ /* 0x000fe2000f8e00ff */
[----:B------:R-:W-:Y:S01]  /*1670*/  ULOP3.LUT UR36, UR42, 0x1, URZ, 0xfc, !UPT ;  /* 0x000000012a247892 */ /* 0x000fe2000f8efc3f */
[--C-:B------:R-:W-:Y:S01]  /*1680*/  SHF.R.S32.HI R155, RZ, 0x1f, R154.reuse ;  /* 0x0000001fff9b7819 */ /* 0x100fe2000001149a */
[----:B------:R-:W-:Y:S01]  /*1690*/  UIADD3 UR46, UR43, 0x30, URZ ;  /* 0x000000302b2e7890 */ /* 0x000fe2000fffe03f */
[C-C-:B------:R-:W-:Y:S01]  /*16a0*/  IMAD R161, R5.reuse, -0x10, -R154.reuse ;  /* 0xfffffff005a17824 */ /* 0x140fe200078e0a9a */
[C---:B------:R-:W-:Y:S01]  /*16b0*/  LOP3.LUT R160, R158.reuse, 0x8, RZ, 0xc0, !PT ;  /* 0x000000089ea07812 */ /* 0x040fe200078ec0ff */
[----:B------:R-:W-:Y:S01]  /*16c0*/  UIADD3 UR47, -UR47, UR37, URZ ;  /* 0x000000252f2f7290 */ /* 0x000fe2000fffe13f */
[----:B------:R-:W-:Y:S01]  /*16d0*/  IMAD.WIDE R154, R5, 0x10, R154 ;  /* 0x00000010059a7825 */ /* 0x000fe200078e029a */
[----:B------:R-:W-:Y:S01]  /*16e0*/  LOP3.LUT R158, R158, 0x8, RZ, 0xc, !PT ;  /* 0x000000089e9e7812 */ /* 0x000fe200078e0cff */
[----:B------:R-:W-:Y:S01]  /*16f0*/  USEL UR48, URZ, 0x1, !UP0 ;  /* 0x000000013f307887 */ /* 0x000fe2000c000000 */
[----:B------:R-:W-:Y:S01]  /*1700*/  LOP3.LUT R160, R160, 0x18, RZ, 0x3c, !PT ;  /* 0x00000018a0a07812 */ /* 0x000fe200078e3cff */
[----:B------:R-:W-:-:S02]  /*1710*/  IMAD.U32 R157, RZ, RZ, UR46 ;  /* 0x0000002eff9d7e24 */ /* 0x000fc4000f8e00ff */
[----:B------:R-:W-:Y:S02]  /*1720*/  VIADD R161, R161, UR6 ;  /* 0x00000006a1a17c36 */ /* 0x000fe40008000000 */
[----:B------:R-:W-:-:S07]  /*1730*/  VIADD R159, R157, UR45 ;  /* 0x0000002d9d9f7c36 */ /* 0x000fce0008000000 */
.L_x_293:
[----:B------:R-:W-:Y:S01]  /*1740*/  SHF.L.U32 R0, R170, 0x1f, RZ ;  /* 0x0000001faa007819 */ /* 0x000fe200000006ff */
[----:B------:R-:W-:Y:S02]  /*1750*/  ULDC UR4, c[0x0][0x28c] ;  /* 0x0000a30000047ab9 */ /* 0x000fe40000000800 */
[----:B------:R-:W-:Y:S01]  /*1760*/  ISETP.LT.AND P1, PT, RZ, UR4, PT ;  /* 0x00000004ff007c0c */ /* 0x000fe2000bf21270 */
[----:B------:R-:W0:Y:S02]  /*1770*/  SYNCS.PHASECHK.TRANS64.TRYWAIT P0, [R157+UR45], R0 ;  /* 0x000000009d0075a7 */ /* 0x000e24000800016d */
[----:B01234-:R-:W-:Y:S10]  /*1780*/  @!P0 BRA `(.L_x_18) ;  /* 0x000000a400388947 */ /* 0x01fff40003800000 */
.L_x_313:
[----:B------:R-:W-:Y:S05]  /*1790*/  @P1 BRA `(.L_x_19) ;  /* 0x0000000000401947 */ /* 0x000fea0003800000 */
[----:B0-----:R-:W-:Y:S01]  /*17a0*/  MOV R0, 0x0 ;  /* 0x0000000000007802 */ /* 0x001fe20000000f00 */
[----:B------:R-:W-:Y:S01]  /*17b0*/  ULDC.64 UR4, c[0x4][0x68] ;  /* 0x01001a0000047ab9 */ /* 0x000fe20000000a00 */
[----:B------:R-:W-:Y:S01]  /*17c0*/  ULDC.64 UR6, c[0x4][0x8] ;  /* 0x0100020000067ab9 */ /* 0x000fe20000000a00 */
[----:B------:R-:W-:Y:S01]  /*17d0*/  IMAD.U32 R4, RZ, RZ, UR4 ;  /* 0x00000004ff047e24 */ /* 0x000fe2000f8e00ff */
[----:B------:R0:W1:Y:S01]  /*17e0*/  LDC.64 R14, c[0x4][R0] ;  /* 0x01000000000e7b82 */ /* 0x0000620000000a00 */
[----:B------:R-:W-:Y:S01]  /*17f0*/  IMAD.U32 R5, RZ, RZ, UR5 ;  /* 0x00000005ff057e24 */ /* 0x000fe2000f8e00ff */
[----:B------:R-:W-:Y:S01]  /*1800*/  ULDC.64 UR4, c[0x4][0x70] ;  /* 0x01001c0000047ab9 */ /* 0x000fe20000000a00 */
[----:B------:R-:W-:Y:S02]  /*1810*/  IMAD.U32 R10, RZ, RZ, UR6 ;  /* 0x00000006ff0a7e24 */ /* 0x000fe4000f8e00ff */
[----:B------:R-:W-:Y:S02]  /*1820*/  IMAD.U32 R6, RZ, RZ, UR4 ;  /* 0x00000004ff067e24 */ /* 0x000fe4000f8e00ff */
[----:B------:R-:W-:-:S02]  /*1830*/  IMAD.U32 R7, RZ, RZ, UR5 ;  /* 0x00000005ff077e24 */ /* 0x000fc4000f8e00ff */
[----:B------:R-:W-:Y:S02]  /*1840*/  IMAD.U32 R11, RZ, RZ, UR7 ;  /* 0x00000007ff0b7e24 */ /* 0x000fe4000f8e00ff */
[----:B------:R-:W-:Y:S02]  /*1850*/  IMAD.MOV.U32 R8, RZ, RZ, 0x1e1 ;  /* 0x000001e1ff087424 */ /* 0x000fe400078e00ff */
[----:B------:R-:W-:Y:S02]  /*1860*/  IMAD.MOV.U32 R12, RZ, RZ, 0x1 ;  /* 0x00000001ff0c7424 */ /* 0x000fe400078e00ff */
[----:B0-----:R-:W-:-:S07]  /*1870*/  IMAD.MOV.U32 R13, RZ, RZ, RZ ;  /* 0x000000ffff0d7224 */ /* 0x001fce00078e00ff */
[----:B------:R-:W-:-:S07]  /*1880*/  LEPC R20, `(.L_x_19) ;  /* 0x000000001014794e */ /* 0x000fce0000000000 */
[----:B-1---5:R-:W-:Y:S05]  /*1890*/  CALL.ABS.NOINC R14 ;  /* 0x000000000e007343 */ /* 0x022fea0003c00000 */
.L_x_19:
[----:B0-----:R-:W-:-:S05]  /*18a0*/  IMAD.U32 R0, RZ, RZ, UR36 ;  /* 0x00000024ff007e24 */ /* 0x001fca000f8e00ff */
[----:B------:R-:W-:-:S13]  /*18b0*/  ISETP.NE.AND P0, PT, R0, 0x3, PT ;  /* 0x000000030000780c */ /* 0x000fda0003f05270 */
[----:B------:R-:W-:Y:S05]  /*18c0*/  @!P0 BRA `(.L_x_20) ;  /* 0x0000000000048947 */ /* 0x000fea0003800000 */
[----:B------:R-:W-:Y:S01]  /*18d0*/  BPT.TRAP 0x1 ;  /* 0x000000040000795c */ /* 0x000fe20000300000 */
.L_x_20:
[----:B------:R-:W-:Y:S02]  /*18e0*/  IMAD.U32 R3, RZ, RZ, UR44 ;  /* 0x0000002cff037e24 */ /* 0x000fe4000f8e00ff */
[----:B------:R-:W-:-:S03]  /*18f0*/  IMAD.U32 R0, RZ, RZ, UR48 ;  /* 0x00000030ff007e24 */ /* 0x000fc6000f8e00ff */
[----:B------:R-:W-:Y:S02]  /*1900*/  LEA R3, R3, UR43, 0x3 ;  /* 0x0000002b03037c11 */ /* 0x000fe4000f8e18ff */
[----:B------:R-:W-:-:S04]  /*1910*/  SHF.L.U32 R0, R0, 0x1f, RZ ;  /* 0x0000001f00007819 */ /* 0x000fc800000006ff */
[----:B------:R0:W1:Y:S01]  /*1920*/  SYNCS.PHASECHK.TRANS64.TRYWAIT P1, [R3+URZ], R0 ;  /* 0x00000000030075a7 */ /* 0x000062000802017f */
[----:B------:R-:W-:Y:S05]  /*1930*/  @!P0 BRA `(.L_x_21) ;  /* 0x0000000000048947 */ /* 0x000fea0003800000 */
[----:B------:R-:W-:Y:S01]  /*1940*/  BPT.TRAP 0x1 ;  /* 0x000000040000795c */ /* 0x000fe20000300000 */
.L_x_21:
[----:B------:R-:W-:-:S05]  /*1950*/  IMAD.U32 R4, RZ, RZ, UR47 ;  /* 0x0000002fff047e24 */ /* 0x000fca000f8e00ff */
[----:B------:R-:W-:Y:S01]  /*1960*/  ISETP.GE.AND P2, PT, R4, 0x1, PT ;  /* 0x000000010400780c */ /* 0x000fe20003f46270 */
[----:B-1----:R-:W-:-:S12]  /*1970*/  @P1 BRA `(.L_x_22) ;  /* 0x0000000000081947 */ /* 0x002fd80003800000 */
[----:B------:R-:W1:Y:S02]  /*1980*/  SYNCS.PHASECHK.TRANS64.TRYWAIT P1, [R3+URZ], R0 ;  /* 0x00000000030075a7 */ /* 0x000e64000802017f */
[----:B-1----:R-:W-:Y:S05]  /*1990*/  @!P1 BRA `(.L_x_23) ;  /* 0x000000a000c89947 */ /* 0x002fea0003800000 */
.L_x_22:
[----:B------:R-:W-:Y:S05]  /*19a0*/  WARPSYNC.ALL ;  /* 0x0000000000007948 */ /* 0x000fea0003800000 */
[----:B------:R-:W-:Y:S01]  /*19b0*/  UIADD3 UR4, UR43, 0x100, URZ ;  /* 0x000001002b047890 */ /* 0x000fe2000fffe03f */
[----:B------:R-:W-:Y:S01]  /*19c0*/  WARPGROUP.ARRIVE ;  /* 0x00000000000079c5 */ /* 0x000fe20000000000 */
[----:B------:R-:W-:Y:S02]  /*19d0*/  UIADD3 UR5, UR43, 0x8100, URZ ;  /* 0x000081002b057890 */ /* 0x000fe4000fffe03f */
[----:B------:R-:W-:Y:S02]  /*19e0*/  USHF.R.U32.HI UR4, URZ, 0x4, UR4 ;  /* 0x000000043f047899 */ /* 0x000fe40008011604 */
[----:B------:R-:W-:-:S02]  /*19f0*/  USHF.R.U32.HI UR5, URZ, 0x4, UR5 ;  /* 0x000000043f057899 */ /* 0x000fc40008011605 */
[----:B------:R-:W-:Y:S02]  /*1a00*/  ULOP3.LUT UR4, UR4, 0x3fff, URZ, 0xc0, !UPT ;  /* 0x00003fff04047892 */ /* 0x000fe4000f8ec03f */
[----:B------:R-:W-:Y:S02]  /*1a10*/  ULOP3.LUT UR5, UR5, 0x3fff, URZ, 0xc0, !UPT ;  /* 0x00003fff05057892 */ /* 0x000fe4000f8ec03f */
[----:B------:R-:W-:Y:S02]  /*1a20*/  ULOP3.LUT UR4, UR4, 0x10000, URZ, 0xfc, !UPT ;  /* 0x0001000004047892 */ /* 0x000fe4000f8efc3f */
[----:B------:R-:W-:Y:S02]  /*1a30*/  ULOP3.LUT UR5, UR5, 0x10000, URZ, 0xfc, !UPT ;  /* 0x0001000005057892 */ /* 0x000fe4000f8efc3f */
[----:B------:R-:W-:Y:S02]  /*1a40*/  ULEA UR7, UR44, UR4, 0xa ;  /* 0x000000042c077291 */ /* 0x000fe4000f8e503f */
[----:B------:R-:W-:Y:S01]  /*1a50*/  ULEA UR6, UR44, UR5, 0xc ;  /* 0x000000052c067291 */ /* 0x000fe2000f8e603f */
[----:B------:R-:W-:Y:S01]  /*1a60*/  UMOV UR9, 0x40000040 ;  /* 0x4000004000097882 */ /* 0x000fe20000000000 */
[----:B------:R-:W-:-:S03]  /*1a70*/  UMOV UR11, 0x40000040 ;  /* 0x40000040000b7882 */ /* 0x000fc60000000000 */
[----:B------:R-:W-:Y:S02]  /*1a80*/  UMOV UR8, UR7 ;  /* 0x0000000700087c82 */ /* 0x000fe40008000000 */
[----:B------:R-:W-:Y:S02]  /*1a90*/  UMOV UR10, UR6 ;  /* 0x00000006000a7c82 */ /* 0x000fe40008000000 */
[----:B------:R-:W-:Y:S01]  /*1aa0*/  HGMMA.64x256x16.F32.BF16 R24, gdesc[UR8], RZ, !UPT, gsb0 ;  /* 0x03e00000081879f0 */ /* 0x000fe2000c0018ff */
[----:B------:R-:W-:Y:S02]  /*1ab0*/  UIADD3 UR8, UR7, 0x2, URZ ;  /* 0x0000000207087890 */ /* 0x000fe4000fffe03f */
[----:B------:R-:W-:Y:S01]  /*1ac0*/  UIADD3 UR10, UR6, 0x2, URZ ;  /* 0x00000002060a7890 */ /* 0x000fe2000fffe03f */
[----:B------:R-:W-:Y:S01]  /*1ad0*/  UMOV UR9, 0x40000040 ;  /* 0x4000004000097882 */ /* 0x000fe20000000000 */
[----:B------:R-:W-:Y:S01]  /*1ae0*/  UMOV UR11, 0x40000040 ;  /* 0x40000040000b7882 */ /* 0x000fe20000000000 */
[----:B------:R-:W-:-:S02]  /*1af0*/  WARPGROUP.DEPBAR.LE gsb0, 0x0 ;  /* 0x00008000000079c5 */ /* 0x000fc40000010000 */
[----:B------:R-:W-:-:S15]  /*1b00*/  WARPGROUP.ARRIVE ;  /* 0x00000000000079c5 */ /* 0x000fde0000000000 */
[----:B------:R-:W-:-:S05]  /*1b10*/  NOP ;  /* 0x0000000000007918 */ /* 0x000fca0000000000 */
[----:B------:R-:W-:Y:S01]  /*1b20*/  HGMMA.64x256x16.F32.BF16 R24, gdesc[UR8], R24, gsb0 ;  /* 0x03e00000081879f0 */ /* 0x000fe20008001818 */
[----:B------:R-:W-:Y:S02]  /*1b30*/  UIADD3 UR8, UR7, 0x4, URZ ;  /* 0x0000000407087890 */ /* 0x000fe4000fffe03f */
[----:B------:R-:W-:Y:S01]  /*1b40*/  UIADD3 UR10, UR6, 0x4, URZ ;  /* 0x00000004060a7890 */ /* 0x000fe2000fffe03f */
[----:B------:R-:W-:Y:S01]  /*1b50*/  UMOV UR9, 0x40000040 ;  /* 0x4000004000097882 */ /* 0x000fe20000000000 */
[----:B------:R-:W-:Y:S01]  /*1b60*/  UMOV UR11, 0x40000040 ;  /* 0x40000040000b7882 */ /* 0x000fe20000000000 */
[----:B------:R-:W-:Y:S02]  /*1b70*/  WARPGROUP.DEPBAR.LE gsb0, 0x0 ;  /* 0x00008000000079c5 */ /* 0x000fe40000010000 */
        /* <DEDUP_REMOVED lines=42> */
[----:B------:R-:W-:Y:S03]  /*1e20*/  HGMMA.64x256x16.F32.BF16 R24, gdesc[UR8], R24, gsb0 ;  /* 0x03e00000081879f0 */ /* 0x000fe60008001818 */
[----:B------:R-:W-:Y:S02]  /*1e30*/  WARPGROUP.DEPBAR.LE gsb0, 0x0 ;  /* 0x00008000000079c5 */ /* 0x000fe40000010000 */
[----:B------:R-:W-:Y:S05]  /*1e40*/  @!P2 BRA `(.L_x_24) ;  /* 0x0000000400a4a947 */ /* 0x000fea0003800000 */
[----:B------:R-:W-:Y:S01]  /*1e50*/  UIADD3 UR6, UR44, 0x1, URZ ;  /* 0x000000012c067890 */ /* 0x000fe2000fffe03f */
[----:B01----:R-:W-:Y:S02]  /*1e60*/  IMAD.U32 R0, RZ, RZ, UR47 ;  /* 0x0000002fff007e24 */ /* 0x003fe4000f8e00ff */
[----:B------:R-:W-:Y:S01]  /*1e70*/  IMAD.U32 R3, RZ, RZ, UR44 ;  /* 0x0000002cff037e24 */ /* 0x000fe2000f8e00ff */
[----:B------:R-:W-:-:S04]  /*1e80*/  UISETP.NE.AND UP0, UPT, UR6, 0x2, UPT ;  /* 0x000000020600788c */ /* 0x000fc8000bf05270 */
[----:B------:R-:W-:Y:S02]  /*1e90*/  USEL UR7, URZ, 0x1, UP0 ;  /* 0x000000013f077887 */ /* 0x000fe40008000000 */
[----:B------:R-:W-:Y:S02]  /*1ea0*/  USEL UR6, UR6, URZ, UP0 ;  /* 0x0000003f06067287 */ /* 0x000fe40008000000 */
[----:B------:R-:W-:-:S06]  /*1eb0*/  ULOP3.LUT UR7, UR48, UR7, URZ, 0x3c, !UPT ;  /* 0x0000000730077292 */ /* 0x000fcc000f8e3c3f */
[----:B------:R-:W-:-:S07]  /*1ec0*/  IMAD.U32 R6, RZ, RZ, UR7 ;  /* 0x00000007ff067e24 */ /* 0x000fce000f8e00ff */
.L_x_31:
[----:B------:R-:W-:Y:S05]  /*1ed0*/  @!P0 BRA `(.L_x_25) ;  /* 0x0000000000048947 */ /* 0x000fea0003800000 */
[----:B------:R-:W-:Y:S01]  /*1ee0*/  BPT.TRAP 0x1 ;  /* 0x000000040000795c */ /* 0x000fe20000300000 */
.L_x_25:
[----:B------:R-:W-:Y:S01]  /*1ef0*/  ULEA UR7, UR6, UR43, 0x3 ;  /* 0x0000002b06077291 */ /* 0x000fe2000f8e183f */
[----:B------:R-:W-:-:S08]  /*1f00*/  SHF.L.U32 R4, R6, 0x1f, RZ ;  /* 0x0000001f06047819 */ /* 0x000fd000000006ff */
[----:B------:R0:W1:Y:S01]  /*1f10*/  SYNCS.PHASECHK.TRANS64.TRYWAIT P1, [UR7], R4 ;  /* 0x00000004ff0075a7 */ /* 0x0000620008020147 */
[----:B------:R-:W-:Y:S05]  /*1f20*/  @!P0 BRA `(.L_x_26) ;  /* 0x0000000000048947 */ /* 0x000fea0003800000 */
[----:B------:R-:W-:Y:S01]  /*1f30*/  BPT.TRAP 0x1 ;  /* 0x000000040000795c */ /* 0x000fe20000300000 */
.L_x_26:
[----:B-1----:R-:W-:Y:S05]  /*1f40*/  @P1 BRA `(.L_x_27) ;  /* 0x0000000000081947 */ /* 0x002fea0003800000 */
[----:B------:R-:W1:Y:S02]  /*1f50*/  SYNCS.PHASECHK.TRANS64.TRYWAIT P1, [UR7], R4 ;  /* 0x00000004ff0075a7 */ /* 0x000e640008020147 */
[----:B-1----:R-:W-:Y:S05]  /*1f60*/  @!P1 BRA `(.L_x_28) ;  /* 0x0000009c00689947 */ /* 0x002fea0003800000 */
.L_x_27:
[----:B------:R-:W-:Y:S01]  /*1f70*/  ULEA UR12, UR6, UR4, 0xa ;  /* 0x00000004060c7291 */ /* 0x000fe2000f8e503f */
[----:B------:R-:W-:Y:S01]  /*1f80*/  WARPGROUP.ARRIVE ;  /* 0x00000000000079c5 */ /* 0x000fe20000000000 */
[----:B------:R-:W-:Y:S01]  /*1f90*/  ULEA UR7, UR6, UR5, 0xc ;  /* 0x0000000506077291 */ /* 0x000fe2000f8e603f */
[----:B------:R-:W-:Y:S01]  /*1fa0*/  UMOV UR9, 0x40000040 ;  /* 0x4000004000097882 */ /* 0x000fe20000000000 */
[----:B------:R-:W-:-:S03]  /*1fb0*/  UMOV UR11, 0x40000040 ;  /* 0x40000040000b7882 */ /* 0x000fc60000000000 */
[----:B------:R-:W-:Y:S02]  /*1fc0*/  UMOV UR8, UR12 ;  /* 0x0000000c00087c82 */ /* 0x000fe40008000000 */
[----:B------:R-:W-:Y:S02]  /*1fd0*/  UMOV UR10, UR7 ;  /* 0x00000007000a7c82 */ /* 0x000fe40008000000 */
[----:B------:R-:W-:Y:S01]  /*1fe0*/  HGMMA.64x256x16.F32.BF16 R24, gdesc[UR8], R24, gsb0 ;  /* 0x03e00000081879f0 */ /* 0x000fe20008001818 */
        /* <DEDUP_REMOVED lines=58> */
[----:B------:R-:W-:Y:S01]  /*2390*/  BPT.TRAP 0x1 ;  /* 0x000000040000795c */ /* 0x000fe20000300000 */
.L_x_29:
[----:B------:R-:W-:Y:S01]  /*23a0*/  ISETP.NE.AND P1, PT, R152, RZ, PT ;  /* 0x000000ff9800720c */ /* 0x000fe20003f25270 */
[----:B------:R-:W-:-:S12]  /*23b0*/  UISETP.GT.U32.AND UP0, UPT, UR42, 0x1, UPT ;  /* 0x000000012a00788c */ /* 0x000fd8000bf04070 */
[----:B01----:R-:W-:-:S05]  /*23c0*/  @P1 LEA R4, R3, UR43, 0x3 ;  /* 0x0000002b03041c11 */ /* 0x003fca000f8e18ff */
[----:B------:R-:W-:-:S05]  /*23d0*/  @P1 VIADD R4, R4, 0x10 ;  /* 0x0000001004041836 */ /* 0x000fca0000000000 */
[----:B------:R-:W-:-:S04]  /*23e0*/  @P1 PRMT R4, R153, 0x654, R4 ;  /* 0x0000065499041816 */ /* 0x000fc80000000004 */
[----:B------:R0:W-:Y:S01]  /*23f0*/  @P1 SYNCS.ARRIVE.TRANS64.RED.A1T0 RZ, [R4+URZ], RZ ;  /* 0x000000ff04ff19a7 */ /* 0x0001e2000810043f */
[----:B------:R-:W-:-:S13]  /*2400*/  PLOP3.LUT P1, PT, PT, PT, UP0, 0x80, 0x0 ;  /* 0x000000000000781c */ /* 0x000fda0003f2f008 */
[----:B0-----:R-:W-:Y:S05]  /*2410*/  @P1 BRA `(.L_x_30) ;  /* 0x0000000000041947 */ /* 0x001fea0003800000 */
[----:B------:R-:W-:Y:S01]  /*2420*/  BPT.TRAP 0x1 ;  /* 0x000000040000795c */ /* 0x000fe20000300000 */
.L_x_30:
[----:B------:R-:W-:Y:S01]  /*2430*/  UIADD3 UR6, UR6, 0x1, URZ ;  /* 0x0000000106067890 */ /* 0x000fe2000fffe03f */
[C---:B------:R-:W-:Y:S01]  /*2440*/  ISETP.GT.AND P2, PT, R0.reuse, 0x1, PT ;  /* 0x000000010000780c */ /* 0x040fe20003f44270 */
[----:B------:R-:W-:Y:S02]  /*2450*/  VIADD R3, R3, 0x1 ;  /* 0x0000000103037836 */ /* 0x000fe40000000000 */
[----:B------:R-:W-:Y:S01]  /*2460*/  UISETP.NE.AND UP0, UPT, UR6, 0x2, UPT ;  /* 0x000000020600788c */ /* 0x000fe2000bf05270 */
[----:B------:R-:W-:Y:S02]  /*2470*/  VIADD R0, R0, 0xffffffff ;  /* 0xffffffff00007836 */ /* 0x000fe40000000000 */
[C---:B------:R-:W-:Y:S01]  /*2480*/  ISETP.NE.AND P1, PT, R3.reuse, 0x2, PT ;  /* 0x000000020300780c */ /* 0x040fe20003f25270 */
[----:B------:R-:W-:Y:S02]  /*2490*/  USEL UR7, URZ, 0x1, UP0 ;  /* 0x000000013f077887 */ /* 0x000fe40008000000 */
[----:B------:R-:W-:Y:S01]  /*24a0*/  USEL UR6, UR6, URZ, UP0 ;  /* 0x0000003f06067287 */ /* 0x000fe20008000000 */
[----:B------:R-:W-:-:S03]  /*24b0*/  SEL R3, R3, RZ, P1 ;  /* 0x000000ff03037207 */ /* 0x000fc60000800000 */
[----:B------:R-:W-:Y:S01]  /*24c0*/  LOP3.LUT R6, R6, UR7, RZ, 0x3c, !PT ;  /* 0x0000000706067c12 */ /* 0x000fe2000f8e3cff */
[----:B------:R-:W-:Y:S07]  /*24d0*/  @P2 BRA `(.L_x_31) ;  /* 0xfffffff8007c2947 */ /* 0x000fee000383ffff */
.L_x_24:
[----:B------:R-:W-:Y:S01]  /*24e0*/  ULDC UR4, c[0x0][0x28c] ;  /* 0x0000a30000047ab9 */ /* 0x000fe20000000800 */
[----:B------:R2:W-:Y:S01]  /*24f0*/  SYNCS.ARRIVE.TRANS64.A1T0 RZ, [R158+UR46], RZ ;  /* 0x000000ff9eff79a7 */ /* 0x0005e2000810002e */
[----:B------:R-:W-:-:S06]  /*2500*/  UISETP.GE.AND UP0, UPT, UR4, 0x1, UPT ;  /* 0x000000010400788c */ /* 0x000fcc000bf06270 */
[----:B------:R-:W-:-:S13]  /*2510*/  PLOP3.LUT P1, PT, PT, PT, UP0, 0x80, 0x0 ;  /* 0x000000000000781c */ /* 0x000fda0003f2f008 */
[----:B--2---:R-:W-:Y:S05]  /*2520*/  @!P1 BRA `(.L_x_32) ;  /* 0x0000000000409947 */ /* 0x004fea0003800000 */
[----:B------:R-:W-:Y:S05]  /*2530*/  @!P0 BRA `(.L_x_33) ;  /* 0x0000000000048947 */ /* 0x000fea0003800000 */
[----:B------:R-:W-:Y:S01]  /*2540*/  BPT.TRAP 0x1 ;  /* 0x000000040000795c */ /* 0x000fe20000300000 */
.L_x_33:
[----:B------:R-:W-:Y:S01]  /*2550*/  ISETP.NE.AND P0, PT, R152, RZ, PT ;  /* 0x000000ff9800720c */ /* 0x000fe20003f05270 */
[----:B01----:R-:W-:-:S12]  /*2560*/  IMAD.U32 R3, RZ, RZ, UR43 ;  /* 0x0000002bff037e24 */ /* 0x003fd8000f8e00ff */
[----:B------:R-:W-:-:S05]  /*2570*/  VOTEU.ANY UP0, P0 ;  /* 0x00000000003f7886 */ /* 0x000fca0000000100 */
[----:B------:R-:W-:Y:S02]  /*2580*/  @UP0 UIADD3 UR5, UR47, UR44, URZ ;  /* 0x0000002c2f050290 */ /* 0x000fe4000fffe03f */
[----:B------:R-:W-:-:S04]  /*2590*/  UISETP.GT.U32.AND UP0, UPT, UR42, 0x1, UPT ;  /* 0x000000012a00788c */ /* 0x000fc8000bf04070 */
[----:B------:R-:W-:-:S04]  /*25a0*/  IMAD.U32 R0, RZ, RZ, UR5 ;  /* 0x00000005ff007e24 */ /* 0x000fc8000f8e00ff */
[----:B------:R-:W-:-:S05]  /*25b0*/  @P0 IMAD.SHL.U32 R0, R0, 0x8, RZ ;  /* 0x0000000800000824 */ /* 0x000fca00078e00ff */
[----:B------:R-:W-:-:S04]  /*25c0*/  @P0 LOP3.LUT R0, R0, 0x8, RZ, 0xc0, !PT ;  /* 0x0000000800000812 */ /* 0x000fc800078ec0ff */
[----:B------:R-:W-:-:S04]  /*25d0*/  @P0 IADD3 R0, R3, 0x10, R0 ;  /* 0x0000001003000810 */ /* 0x000fc80007ffe000 */
[----:B------:R-:W-:-:S04]  /*25e0*/  @P0 PRMT R0, R153, 0x654, R0 ;  /* 0x0000065499000816 */ /* 0x000fc80000000000 */
[----:B------:R2:W-:Y:S01]  /*25f0*/  @P0 SYNCS.ARRIVE.TRANS64.RED.A1T0 RZ, [R0+URZ], RZ ;  /* 0x000000ff00ff09a7 */ /* 0x0005e2000810043f */
[----:B------:R-:W-:-:S13]  /*2600*/  PLOP3.LUT P0, PT, PT, PT, UP0, 0x80, 0x0 ;  /* 0x000000000000781c */ /* 0x000fda0003f0f008 */
[----:B--2---:R-:W-:Y:S05]  /*2610*/  @P0 BRA `(.L_x_32) ;  /* 0x0000000000040947 */ /* 0x004fea0003800000 */
[----:B------:R-:W-:Y:S01]  /*2620*/  BPT.TRAP 0x1 ;  /* 0x000000040000795c */ /* 0x000fe20000300000 */
.L_x_32:
[----:B01----:R-:W-:Y:S01]  /*2630*/  SHF.L.U32 R0, R170, 0x1f, RZ ;  /* 0x0000001faa007819 */ /* 0x003fe200000006ff */
[----:B------:R-:W-:Y:S01]  /*2640*/  ULEA UR6, UR37, UR44, 0x1 ;  /* 0x0000002c25067291 */ /* 0x000fe2000f8e083f */
[----:B------:R-:W0:Y:S01]  /*2650*/  LDC R7, c[0x0][0x288] ;  /* 0x0000a200ff077b82 */ /* 0x000e220000000800 */
[----:B------:R-:W-:Y:S01]  /*2660*/  UIADD3 UR4, UR4, 0xfe, URZ ;  /* 0x000000fe04047890 */ /* 0x000fe2000fffe03f */
[----:B------:R-:W-:Y:S01]  /*2670*/  IMAD.SHL.U32 R8, R156, 0x2, RZ ;  /* 0x000000029c087824 */ /* 0x000fe200078e00ff */
[----:B------:R-:W-:Y:S02]  /*2680*/  USHF.R.U32.HI UR5, URZ, 0x1, UR6 ;  /* 0x000000013f057899 */ /* 0x000fe40008011606 */
[----:B------:R-:W-:Y:S02]  /*2690*/  UISETP.GT.U32.AND UP0, UPT, UR6, 0x1, UPT ;  /* 0x000000010600788c */ /* 0x000fe4000bf04070 */
[----:B------:R-:W-:Y:S01]  /*26a0*/  ULOP3.LUT UR5, UR5, 0x1, URZ, 0xc0, !UPT ;  /* 0x0000000105057892 */ /* 0x000fe2000f8ec03f */
[----:B------:R-:W1:Y:S01]  /*26b0*/  SYNCS.PHASECHK.TRANS64.TRYWAIT P0, [R157+UR45+0x10], R0 ;  /* 0x000010009d0075a7 */ /* 0x000e62000800016d */
[----:B------:R-:W-:Y:S01]  /*26c0*/  UISETP.LT.U32.AND UP0, UPT, UR4, 0xff, UP0 ;  /* 0x000000ff0400788c */ /* 0x000fe20008701070 */
[----:B------:R-:W-:Y:S01]  /*26d0*/  SHF.R.S32.HI R9, RZ, 0x1f, R8 ;  /* 0x0000001fff097819 */ /* 0x000fe20000011408 */
[----:B------:R-:W-:-:S02]  /*26e0*/  UISETP.NE.U32.AND UP1, UPT, UR5, 0x1, UPT ;  /* 0x000000010500788c */ /* 0x000fc4000bf25070 */
[----:B------:R-:W-:Y:S02]  /*26f0*/  USEL UR5, URZ, 0x1, !UP0 ;  /* 0x000000013f057887 */ /* 0x000fe4000c000000 */
[----:B------:R-:W-:-:S04]  /*2700*/  UISETP.GT.U32.AND UP1, UPT, UR4, 0xfe, !UP1 ;  /* 0x000000fe0400788c */ /* 0x000fc8000cf24070 */
[----:B------:R-:W-:-:S04]  /*2710*/  USEL UR4, URZ, 0x1, !UP1 ;  /* 0x000000013f047887 */ /* 0x000fc8000c800000 */
[----:B------:R-:W-:Y:S01]  /*2720*/  ULOP3.LUT UR48, UR4, UR48, UR5, 0x96, !UPT ;  /* 0x0000003004307292 */ /* 0x000fe2000f8e9605 */
[----:B01----:R-:W-:Y:S11]  /*2730*/  @!P0 BRA `(.L_x_34) ;  /* 0x00000094008c8947 */ /* 0x003ff60003800000 */
.L_x_314:
[----:B------:R-:W-:Y:S01]  /*2740*/  IMAD.SHL.U32 R4, R18, 0x40, RZ ;  /* 0x0000004012047824 */ /* 0x000fe200078e00ff */
[----:B------:R-:W-:Y:S01]  /*2750*/  ULDC UR6, c[0x0][0x284] ;  /* 0x0000a10000067ab9 */ /* 0x000fe20000000800 */
[----:B------:R-:W-:Y:S01]  /*2760*/  IMAD.SHL.U32 R12, R2, 0x100, RZ ;  /* 0x00000100020c7824 */ /* 0x000fe200078e00ff */
[----:B------:R-:W-:Y:S01]  /*2770*/  SHF.R.S32.HI R165, RZ, 0x1f, R19 ;  /* 0x0000001fffa57819 */ /* 0x000fe20000011413 */
[----:B------:R-:W-:Y:S01]  /*2780*/  ULDC.64 UR4, c[0x0][0x5d0] ;  /* 0x0001740000047ab9 */ /* 0x000fe20000000a00 */
[----:B------:R-:W-:Y:S01]  /*2790*/  ISETP.GE.AND P0, PT, R4, UR6, PT ;  /* 0x0000000604007c0c */ /* 0x000fe2000bf06270 */
[----:B------:R-:W-:Y:S01]  /*27a0*/  IMAD.WIDE.U32 R2, R19, UR4, R8 ;  /* 0x0000000413027c25 */ /* 0x000fe2000f8e0008 */
[----:B------:R-:W-:Y:S01]  /*27b0*/  SHF.R.S32.HI R13, RZ, 0x1f, R12 ;  /* 0x0000001fff0d7819 */ /* 0x000fe2000001140c */
[----:B------:R-:W-:Y:S01]  /*27c0*/  ULOP3.LUT UR44, UR44, 0x1, URZ, 0xc0, !UPT ;  /* 0x000000012c2c7892 */ /* 0x000fe2000f8ec03f */
[C---:B------:R-:W-:Y:S01]  /*27d0*/  ISETP.GE.OR P0, PT, R12.reuse, R7, P0 ;  /* 0x000000070c00720c */ /* 0x040fe20000706670 */
[----:B0-----:R-:W-:Y:S01]  /*27e0*/  IMAD R0, R165, UR4, RZ ;  /* 0x00000004a5007c24 */ /* 0x001fe2000f8e02ff */
[----:B------:R-:W-:-:S03]  /*27f0*/  IADD3 R2, P1, R12, R2, RZ ;  /* 0x000000020c027210 */ /* 0x000fc60007f3e0ff */
[----:B------:R-:W-:-:S05]  /*2800*/  IMAD R5, R19, UR5, R0 ;  /* 0x0000000513057c24 */ /* 0x000fca000f8e0200 */
[----:B------:R-:W-:-:S03]  /*2810*/  IADD3.X R3, R13, R3, R5, P1, !PT ;  /* 0x000000030d037210 */ /* 0x000fc60000ffe405 */
[----:B------:R-:W-:Y:S05]  /*2820*/  @P0 BRA `(.L_x_35) ;  /* 0x0000007c00040947 */ /* 0x000fea0003800000 */
[----:B------:R-:W0:Y:S01]  /*2830*/  LDC.64 R10, c[0x0][0x5c8] ;  /* 0x00017200ff0a7b82 */ /* 0x000e220000000a00 */
[----:B-----5:R-:W-:Y:S01]  /*2840*/  FSETP.NEU.AND P0, PT, R22, RZ, PT ;  /* 0x000000ff1600720b */ /* 0x020fe20003f0d000 */
[----:B------:R-:W-:Y:S01]  /*2850*/  IMAD R5, R156, -0x2, R7 ;  /* 0xfffffffe9c057824 */ /* 0x000fe200078e0207 */
[----:B------:R-:W-:Y:S01]  /*2860*/  BSSY B0, `(.L_x_35) ;  /* 0x00007bd000007945 */ /* 0x000fe20003800000 */
[----:B------:R-:W-:-:S04]  /*2870*/  IMAD.WIDE R162, R18, 0x40, R154 ;  /* 0x0000004012a27825 */ /* 0x000fc800078e029a */
[----:B------:R-:W-:Y:S02]  /*2880*/  IMAD.IADD R0, R5, 0x1, -R12 ;  /* 0x0000000105007824 */ /* 0x000fe400078e0a0c */
[----:B------:R-:W-:-:S03]  /*2890*/  IMAD.IADD R4, R161, 0x1, -R4 ;  /* 0x00000001a1047824 */ /* 0x000fc600078e0a04 */
[----:B------:R-:W-:-:S04]  /*28a0*/  ISETP.GT.AND P2, PT, R0, RZ, PT ;  /* 0x000000ff0000720c */ /* 0x000fc80003f44270 */
[----:B------:R-:W-:Y:S01]  /*28b0*/  ISETP.GT.AND P1, PT, R4, RZ, P2 ;  /* 0x000000ff0400720c */ /* 0x000fe20001724270 */
[-C--:B0-----:R-:W-:Y:S02]  /*28c0*/  IMAD R5, R163, R10.reuse, RZ ;  /* 0x0000000aa3057224 */ /* 0x081fe400078e02ff */
[----:B------:R-:W-:-:S04]  /*28d0*/  IMAD.WIDE.U32 R172, R162, R10, R2 ;  /* 0x0000000aa2ac7225 */ /* 0x000fc800078e0002 */
[----:B------:R-:W-:-:S04]  /*28e0*/  IMAD R5, R162, R11, R5 ;  /* 0x0000000ba2057224 */ /* 0x000fc800078e0205 */
[----:B------:R-:W-:Y:S01]  /*28f0*/  IMAD.IADD R175, R173, 0x1, R5 ;  /* 0x00000001adaf7824 */ /* 0x000fe200078e0205 */
[----:B------:R-:W-:Y:S06]  /*2900*/  @!P0 BRA `(.L_x_36) ;  /* 0x0000005400a08947 */ /* 0x000fec0003800000 */
[----:B------:R-:W0:Y:S01]  /*2910*/  LDC.64 R20, c[0x0][0x5b8] ;  /* 0x00016e00ff147b82 */ /* 0x000e220000000a00 */
[----:B------:R-:W-:-:S07]  /*2920*/  ULDC.64 UR4, c[0x0][0x5c0] ;  /* 0x0001700000047ab9 */ /* 0x000fce0000000a00 */
[----:B------:R-:W1:Y:S08]  /*2930*/  LDC.64 R166, c[0x0][0x5b0] ;  /* 0x00016c00ffa67b82 */ /* 0x000e700000000a00 */
[----:B------:R-:W2:Y:S01]  /*2940*/  LDC.64 R14, c[0x0][0x5a8] ;  /* 0x00016a00ff0e7b82 */ /* 0x000ea20000000a00 */
[-C--:B0-----:R-:W-:Y:S02]  /*2950*/  IMAD R6, R165, R20.reuse, RZ ;  /* 0x00000014a5067224 */ /* 0x081fe400078e02ff */
[----:B------:R-:W-:-:S04]  /*2960*/  IMAD.WIDE.U32 R2, R19, R20, R8 ;  /* 0x0000001413027225 */ /* 0x000fc800078e0008 */
[----:B------:R-:W-:Y:S01]  /*2970*/  IMAD R171, R19, R21, R6 ;  /* 0x0000001513ab7224 */ /* 0x000fe200078e0206 */
[----:B------:R-:W-:Y:S01]  /*2980*/  IADD3 R164, P0, R12, R2, RZ ;  /* 0x000000020ca47210 */ /* 0x000fe20007f1e0ff */
[----:B-1----:R-:W-:-:S03]  /*2990*/  IMAD R2, R163, R166, RZ ;  /* 0x000000a6a3027224 */ /* 0x002fc600078e02ff */
[----:B------:R-:W-:Y:S01]  /*29a0*/  IADD3.X R165, R13, R3, R171, P0, !PT ;  /* 0x000000030da57210 */ /* 0x000fe200007fe4ab */
[C---:B------:R-:W-:Y:S02]  /*29b0*/  IMAD R173, R162.reuse, R167, R2 ;  /* 0x000000a7a2ad7224 */ /* 0x040fe400078e0202 */
[----:B------:R-:W-:-:S04]  /*29c0*/  IMAD.WIDE.U32 R2, R162, R166, R164 ;  /* 0x000000a6a2027225 */ /* 0x000fc800078e00a4 */
[----:B------:R-:W-:Y:S01]  /*29d0*/  IMAD.IADD R3, R3, 0x1, R173 ;  /* 0x0000000103037824 */ /* 0x000fe200078e02ad */
[----:B--2---:R-:W-:-:S04]  /*29e0*/  LEA R6, P0, R2, R14, 0x1 ;  /* 0x0000000e02067211 */ /* 0x004fc800078008ff */
[----:B------:R-:W-:-:S05]  /*29f0*/  LEA.HI.X R7, R2, R15, R3, 0x1, P0 ;  /* 0x0000000f02077211 */ /* 0x000fca00000f0c03 */
[----:B------:R0:W2:Y:S01]  /*2a00*/  @P1 LDG.E.LTC128B.U16 R5, desc[UR50][R6.64] ;  /* 0x0000003206051981 */ /* 0x0000a2000c1e1520 */
[----:B------:R-:W-:Y:S01]  /*2a10*/  IMAD.WIDE.U32 R2, R162, R166, R12 ;  /* 0x000000a6a2027225 */ /* 0x000fe200078e000c */
[----:B------:R-:W-:Y:S02]  /*2a20*/  BSSY B1, `(.L_x_37) ;  /* 0x0000014000017945 */ /* 0x000fe40003800000 */
[----:B------:R-:W-:-:S04]  /*2a30*/  IADD3 R168, P0, R8, R2, RZ ;  /* 0x0000000208a87210 */ /* 0x000fc80007f1e0ff */
[----:B------:R-:W-:Y:S02]  /*2a40*/  IADD3.X R169, R9, R173, R3, P0, !PT ;  /* 0x000000ad09a97210 */ /* 0x000fe400007fe403 */
[----:B------:R-:W-:Y:S01]  /*2a50*/  LEA R2, P0, R172, UR4, 0x1 ;  /* 0x00000004ac027c11 */ /* 0x000fe2000f8008ff */
[----:B------:R-:W-:-:S03]  /*2a60*/  IMAD.WIDE.U32 R168, R19, R20, R168 ;  /* 0x0000001413a87225 */ /* 0x000fc600078e00a8 */
[----:B------:R-:W-:Y:S02]  /*2a70*/  LEA.HI.X R3, R172, UR5, R175, 0x1, P0 ;  /* 0x00000005ac037c11 */ /* 0x000fe400080f0caf */
[----:B------:R-:W-:Y:S01]  /*2a80*/  ISETP.GT.AND P0, PT, R0, 0x1, PT ;  /* 0x000000010000780c */ /* 0x000fe20003f04270 */
[----:B0-----:R-:W-:Y:S01]  /*2a90*/  IMAD.IADD R7, R171, 0x1, R169 ;  /* 0x00000001ab077824 */ /* 0x001fe200078e02a9 */
[----:B------:R-:W-:Y:S02]  /*2aa0*/  LEA R6, P4, R168, R14, 0x1 ;  /* 0x0000000ea8067211 */ /* 0x000fe400078808ff */
[----:B------:R-:W-:Y:S02]  /*2ab0*/  ISETP.GT.AND P3, PT, R4, RZ, P0 ;  /* 0x000000ff0400720c */ /* 0x000fe40000764270 */
[----:B------:R-:W-:Y:S01]  /*2ac0*/  LEA.HI.X R7, R168, R15, R7, 0x1, P4 ;  /* 0x0000000fa8077211 */ /* 0x000fe200020f0c07 */
[C---:B------:R-:W-:Y:S01]  /*2ad0*/  IMAD.SHL.U32 R168, R166.reuse, 0x8, RZ ;  /* 0x00000008a6a87824 */ /* 0x040fe200078e00ff */
[----:B------:R-:W-:Y:S01]  /*2ae0*/  SHF.L.U64.HI R169, R166, 0x3, R167 ;  /* 0x00000003a6a97819 */ /* 0x000fe200000102a7 */
[----:B--2---:R-:W-:-:S04]  /*2af0*/  IMAD.U32 R21, R5, 0x10000, RZ ;  /* 0x0001000005157824 */ /* 0x004fc800078e00ff */
[----:B------:R-:W-:-:S04]  /*2b00*/  FMUL R21, R21, R22 ;  /* 0x0000001615157220 */ /* 0x000fc80000400000 */
[----:B------:R-:W-:-:S05]  /*2b10*/  FFMA R21, R24, R23, R21 ;  /* 0x0000001718157223 */ /* 0x000fca0000000015 */
[----:B------:R-:W-:-:S05]  /*2b20*/  F2FP.BF16.F32.PACK_AB R21, RZ, R21 ;  /* 0x00000015ff15723e */ /* 0x000fca00000010ff */
[----:B------:R0:W-:Y:S01]  /*2b30*/  @P1 STG.E.U16 desc[UR50][R2.64], R21 ;  /* 0x0000001502001986 */ /* 0x0001e2000c101532 */
[----:B------:R-:W-:Y:S05]  /*2b40*/  @!P3 BRA `(.L_x_38) ;  /* 0x000000000004b947 */ /* 0x000fea0003800000 */
[----:B------:R1:W5:Y:S02]  /*2b50*/  LDG.E.LTC128B.U16 R5, desc[UR50][R6.64+0x2] ;  /* 0x0000023206057981 */ /* 0x000364000c1e1520 */
.L_x_38:
[----:B------:R-:W-:Y:S05]  /*2b60*/  BSYNC B1 ;  /* 0x0000000000017941 */ /* 0x000fea0003800000 */
.L_x_37:
[----:B0----5:R-:W-:Y:S01]  /*2b70*/  IMAD.U32 R21, R5, 0x10000, RZ ;  /* 0x0001000005157824 */ /* 0x021fe200078e00ff */
[----:B------:R-:W-:Y:S01]  /*2b80*/  ISETP.GT.AND P2, PT, R4, 0x8, P2 ;  /* 0x000000080400780c */ /* 0x000fe20001744270 */
[----:B------:R-:W-:-:S04]  /*2b90*/  IMAD.WIDE.U32 R168, R162, R166, R168 ;  /* 0x000000a6a2a87225 */ /* 0x000fc800078e00a8 */
[----:B------:R-:W-:Y:S01]  /*2ba0*/  FMUL R18, R21, R22 ;  /* 0x0000001615127220 */ /* 0x000fe20000400000 */
[----:B------:R-:W-:Y:S01]  /*2bb0*/  IMAD.IADD R173, R173, 0x1, R169 ;  /* 0x00000001adad7824 */ /* 0x000fe200078e02a9 */
[----:B------:R-:W-:Y:S02]  /*2bc0*/  IADD3 R21, P1, R164, R168, RZ ;  /* 0x000000a8a4157210 */ /* 0x000fe40007f3e0ff */
[----:B------:R-:W-:-:S03]  /*2bd0*/  FFMA R18, R25, R23, R18 ;  /* 0x0000001719127223 */ /* 0x000fc60000000012 */
[----:B------:R-:W-:Y:S01]  /*2be0*/  IMAD.X R164, R173, 0x1, R165, P1 ;  /* 0x00000001ada47824 */ /* 0x000fe200008e06a5 */
[C---:B------:R-:W-:Y:S02]  /*2bf0*/  LEA R24, P1, R21.reuse, R14, 0x1 ;  /* 0x0000000e15187211 */ /* 0x040fe400078208ff */
[----:B------:R-:W-:Y:S02]  /*2c00*/  F2FP.BF16.F32.PACK_AB R18, RZ, R18 ;  /* 0x00000012ff12723e */ /* 0x000fe400000010ff */
[----:B------:R-:W-:Y:S02]  /*2c10*/  LEA.HI.X R25, R21, R15, R164, 0x1, P1 ;  /* 0x0000000f15197211 */ /* 0x000fe400008f0ca4 */
[----:B------:R-:W-:Y:S02]  /*2c20*/  PRMT R21, R18, 0x7610, R21 ;  /* 0x0000761012157816 */ /* 0x000fe40000000015 */
[----:B------:R-:W-:-:S03]  /*2c30*/  PRMT R18, R5, 0x7610, R18 ;  /* 0x0000761005127816 */ /* 0x000fc60000000012 */
[----:B------:R0:W-:Y:S04]  /*2c40*/  @P3 STG.E.U16 desc[UR50][R2.64+0x2], R21 ;  /* 0x0000021502003986 */ /* 0x0001e8000c101532 */
[----:B------:R-:W2:Y:S01]  /*2c50*/  @P2 LDG.E.LTC128B.U16 R18, desc[UR50][R24.64] ;  /* 0x0000003218122981 */ /* 0x000ea2000c1e1520 */
[----:B------:R-:W-:Y:S01]  /*2c60*/  IADD3 R8, P1, P3, R8, R168, R12 ;  /* 0x000000a808087210 */ /* 0x000fe20007b3e00c */
[----:B------:R-:W-:Y:S01]  /*2c70*/  BSSY B1, `(.L_x_39) ;  /* 0x0000011000017945 */ /* 0x000fe20003800000 */
[C---:B------:R-:W-:Y:S02]  /*2c80*/  SHF.L.U64.HI R11, R10.reuse, 0x4, R11 ;  /* 0x000000040a0b7819 */ /* 0x040fe4000001020b */
[----:B------:R-:W-:Y:S02]  /*2c90*/  IADD3.X R9, R9, R173, R13, P1, P3 ;  /* 0x000000ad09097210 */ /* 0x000fe40000fe640d */
[----:B------:R-:W-:-:S02]  /*2ca0*/  LEA R10, P1, R10, R2, 0x4 ;  /* 0x000000020a0a7211 */ /* 0x000fc400078220ff */
[----:B------:R-:W-:Y:S01]  /*2cb0*/  ISETP.GT.AND P0, PT, R4, 0x8, P0 ;  /* 0x000000080400780c */ /* 0x000fe20000704270 */
[----:B0-----:R-:W-:-:S04]  /*2cc0*/  IMAD.WIDE.U32 R20, R19, R20, R8 ;  /* 0x0000001413147225 */ /* 0x001fc800078e0008 */
[----:B------:R-:W-:Y:S01]  /*2cd0*/  IMAD.X R11, R11, 0x1, R3, P1 ;  /* 0x000000010b0b7824 */ /* 0x000fe200008e0603 */
[----:B------:R-:W-:Y:S01]  /*2ce0*/  LEA R8, P3, R20, R14, 0x1 ;  /* 0x0000000e14087211 */ /* 0x000fe200078608ff */
[----:B------:R-:W-:-:S05]  /*2cf0*/  IMAD.IADD R9, R171, 0x1, R21 ;  /* 0x00000001ab097824 */ /* 0x000fca00078e0215 */
[----:B------:R-:W-:Y:S01]  /*2d00*/  LEA.HI.X R9, R20, R15, R9, 0x1, P3 ;  /* 0x0000000f14097211 */ /* 0x000fe200018f0c09 */
[----:B--2---:R-:W-:-:S04]  /*2d10*/  IMAD.U32 R5, R18, 0x10000, RZ ;  /* 0x0001000012057824 */ /* 0x004fc800078e00ff */
[----:B------:R-:W-:-:S04]  /*2d20*/  FMUL R5, R5, R22 ;  /* 0x0000001605057220 */ /* 0x000fc80000400000 */
[----:B------:R-:W-:-:S05]  /*2d30*/  FFMA R5, R26, R23, R5 ;  /* 0x000000171a057223 */ /* 0x000fca0000000005 */
[----:B------:R-:W-:-:S05]  /*2d40*/  F2FP.BF16.F32.PACK_AB R5, RZ, R5 ;  /* 0x00000005ff05723e */ /* 0x000fca00000010ff */
[----:B------:R0:W-:Y:S01]  /*2d50*/  @P2 STG.E.U16 desc[UR50][R10.64], R5 ;  /* 0x000000050a002986 */ /* 0x0001e2000c101532 */
[----:B------:R-:W-:Y:S05]  /*2d60*/  @!P0 BRA `(.L_x_40) ;  /* 0x0000000000048947 */ /* 0x000fea0003800000 */
[----:B------:R2:W5:Y:S02]  /*2d70*/  LDG.E.LTC128B.U16 R18, desc[UR50][R8.64+0x2] ;  /* 0x0000023208127981 */ /* 0x000564000c1e1520 */
.L_x_40:
[----:B------:R-:W-:Y:S05]  /*2d80*/  BSYNC B1 ;  /* 0x0000000000017941 */ /* 0x000fea0003800000 */
.L_x_39:
[----:B0----5:R-:W-:Y:S01]  /*2d90*/  IMAD.U32 R5, R18, 0x10000, RZ ;  /* 0x0001000012057824 */ /* 0x021fe200078e00ff */
[----:B------:R-:W-:Y:S01]  /*2da0*/  ISETP.GT.AND P1, PT, R0, 0x8, PT ;  /* 0x000000080000780c */ /* 0x000fe20003f24270 */
[----:B------:R-:W-:Y:S02]  /*2db0*/  BSSY B1, `(.L_x_41) ;  /* 0x0000008000017945 */ /* 0x000fe40003800000 */
[----:B------:R-:W-:Y:S01]  /*2dc0*/  FMUL R12, R5, R22 ;  /* 0x00000016050c7220 */ /* 0x000fe20000400000 */
[----:B------:R-:W-:-:S03]  /*2dd0*/  ISETP.GT.AND P2, PT, R4, RZ, P1 ;  /* 0x000000ff0400720c */ /* 0x000fc60000f44270 */
[----:B------:R-:W-:-:S05]  /*2de0*/  FFMA R12, R27, R23, R12 ;  /* 0x000000171b0c7223 */ /* 0x000fca000000000c */
[----:B------:R-:W-:-:S05]  /*2df0*/  F2FP.BF16.F32.PACK_AB R12, RZ, R12 ;  /* 0x0000000cff0c723e */ /* 0x000fca00000010ff */
[----:B------:R0:W-:Y:S01]  /*2e00*/  @P0 STG.E.U16 desc[UR50][R10.64+0x2], R12 ;  /* 0x0000020c0a000986 */ /* 0x0001e2000c101532 */
[----:B------:R-:W-:Y:S05]  /*2e10*/  @!P2 BRA `(.L_x_42) ;  /* 0x000000000004a947 */ /* 0x000fea0003800000 */
[----:B------:R3:W5:Y:S02]  /*2e20*/  LDG.E.LTC128B.U16 R18, desc[UR50][R6.64+0x10] ;  /* 0x0000103206127981 */ /* 0x000764000c1e1520 */
.L_x_42:
[----:B------:R-:W-:Y:S05]  /*2e30*/  BSYNC B1 ;  /* 0x0000000000017941 */ /* 0x000fea0003800000 */
.L_x_41:
[----:B-----5:R-:W-:Y:S01]  /*2e40*/  IMAD.U32 R5, R18, 0x10000, RZ ;  /* 0x0001000012057824 */ /* 0x020fe200078e00ff */
        /* <DEDUP_REMOVED lines=9> */
.L_x_44:
[----:B------:R-:W-:Y:S05]  /*2ee0*/  BSYNC B1 ;  /* 0x0000000000017941 */ /* 0x000fea0003800000 */
.L_x_43:
[----:B----45:R-:W-:Y:S01]  /*2ef0*/  IMAD.U32 R5, R18, 0x10000, RZ ;  /* 0x0001000012057824 */ /* 0x030fe200078e00ff */
[----:B------:R-:W-:Y:S01]  /*2f00*/  ISETP.GT.AND P1, PT, R4, 0x8, P1 ;  /* 0x000000080400780c */ /* 0x000fe20000f24270 */
[----:B------:R-:W-:Y:S02]  /*2f10*/  BSSY B1, `(.L_x_45) ;  /* 0x0000007000017945 */ /* 0x000fe40003800000 */
[----:B0-----:R-:W-:-:S04]  /*2f20*/  FMUL R12, R5, R22 ;  /* 0x00000016050c7220 */ /* 0x001fc80000400000 */
[----:B------:R-:W-:-:S05]  /*2f30*/  FFMA R12, R29, R23, R12 ;  /* 0x000000171d0c7223 */ /* 0x000fca000000000c */
[----:B------:R-:W-:-:S05]  /*2f40*/  F2FP.BF16.F32.PACK_AB R12, RZ, R12 ;  /* 0x0000000cff0c723e */ /* 0x000fca00000010ff */
[----:B------:R0:W-:Y:S01]  /*2f50*/  @P3 STG.E.U16 desc[UR50][R2.64+0x12], R12 ;  /* 0x0000120c02003986 */ /* 0x0001e2000c101532 */
[----:B------:R-:W-:Y:S05]  /*2f60*/  @!P1 BRA `(.L_x_46) ;  /* 0x0000000000049947 */ /* 0x000fea0003800000 */
[----:B------:R4:W5:Y:S02]  /*2f70*/  LDG.E.LTC128B.U16 R18, desc[UR50][R8.64+0x10] ;  /* 0x0000103208127981 */ /* 0x000964000c1e1520 */
.L_x_46:
[----:B------:R-:W-:Y:S05]  /*2f80*/  BSYNC B1 ;  /* 0x0000000000017941 */ /* 0x000fea0003800000 */
.L_x_45:
[----:B-----5:R-:W-:Y:S01]  /*2f90*/  IMAD.U32 R5, R18, 0x10000, RZ ;  /* 0x0001000012057824 */ /* 0x020fe200078e00ff */
[----:B------:R-:W-:Y:S01]  /*2fa0*/  ISETP.GT.AND P0, PT, R4, 0x8, P0 ;  /* 0x000000080400780c */ /* 0x000fe20000704270 */
[----:B------:R-:W-:Y:S02]  /*2fb0*/  BSSY B1, `(.L_x_47) ;  /* 0x0000007000017945 */ /* 0x000fe40003800000 */
[----:B------:R-:W-:-:S04]  /*2fc0*/  FMUL R5, R5, R22 ;  /* 0x0000001605057220 */ /* 0x000fc80000400000 */
[----:B------:R-:W-:-:S05]  /*2fd0*/  FFMA R5, R30, R23, R5 ;  /* 0x000000171e057223 */ /* 0x000fca0000000005 */
[----:B------:R-:W-:-:S05]  /*2fe0*/  F2FP.BF16.F32.PACK_AB R5, RZ, R5 ;  /* 0x00000005ff05723e */ /* 0x000fca00000010ff */
[----:B------:R0:W-:Y:S01]  /*2ff0*/  @P1 STG.E.U16 desc[UR50][R10.64+0x10], R5 ;  /* 0x000010050a001986 */ /* 0x0001e2000c101532 */
[----:B------:R-:W-:Y:S05]  /*3000*/  @!P0 BRA `(.L_x_48) ;  /* 0x0000000000048947 */ /* 0x000fea0003800000 */
[----:B------:R0:W5:Y:S02]  /*3010*/  LDG.E.LTC128B.U16 R18, desc[UR50][R8.64+0x12] ;  /* 0x0000123208127981 */ /* 0x000164000c1e1520 */
.L_x_48:
[----:B------:R-:W-:Y:S05]  /*3020*/  BSYNC B1 ;  /* 0x0000000000017941 */ /* 0x000fea0003800000 */
.L_x_47:
        /* <DEDUP_REMOVED lines=10> */
.L_x_50:
[----:B------:R-:W-:Y:S05]  /*30d0*/  BSYNC B1 ;  /* 0x0000000000017941 */ /* 0x000fea0003800000 */
.L_x_49:
        /* <DEDUP_REMOVED lines=10> */
.L_x_52:
[----:B------:R-:W-:Y:S05]  /*3180*/  BSYNC B1 ;  /* 0x0000000000017941 */ /* 0x000fea0003800000 */
.L_x_51:
[----:B0----5:R-:W-:Y:S01]  /*3190*/  IMAD.U32 R5, R18, 0x10000, RZ ;  /* 0x0001000012057824 */ /* 0x021fe200078e00ff */
        /* <DEDUP_REMOVED lines=8> */
.L_x_54:
[----:B------:R-:W-:Y:S05]  /*3220*/  BSYNC B1 ;  /* 0x0000000000017941 */ /* 0x000fea0003800000 */
.L_x_53:
        /* <DEDUP_REMOVED lines=9> */
.L_x_56:
[----:B------:R-:W-:Y:S05]  /*32c0*/  BSYNC B1 ;  /* 0x0000000000017941 */ /* 0x000fea0003800000 */
.L_x_55:
        /* <DEDUP_REMOVED lines=10> */
.L_x_58:
[----:B------:R-:W-:Y:S05]  /*3370*/  BSYNC B1 ;  /* 0x0000000000017941 */ /* 0x000fea0003800000 */
.L_x_57:
        /* <DEDUP_REMOVED lines=10> */
.L_x_60:
[----:B------:R-:W-:Y:S05]  /*3420*/  BSYNC B1 ;  /* 0x0000000000017941 */ /* 0x000fea0003800000 */
.L_x_59:
        /* <DEDUP_REMOVED lines=9> */
.L_x_62:
[----:B------:R-:W-:Y:S05]  /*34c0*/  BSYNC B1 ;  /* 0x0000000000017941 */ /* 0x000fea0003800000 */
.L_x_61:
        /* <DEDUP_REMOVED lines=9> */
.L_x_64:
[----:B------:R-:W-:Y:S05]  /*3560*/  BSYNC B1 ;  /* 0x0000000000017941 */ /* 0x000fea0003800000 */
.L_x_63:
        /* <DEDUP_REMOVED lines=10> */
.L_x_66:
[----:B------:R-:W-:Y:S05]  /*3610*/  BSYNC B1 ;  /* 0x0000000000017941 */ /* 0x000fea0003800000 */
.L_x_65:
        /* <DEDUP_REMOVED lines=10> */
.L_x_68:
[----:B------:R-:W-:Y:S05]  /*36c0*/  BSYNC B1 ;  /* 0x0000000000017941 */ /* 0x000fea0003800000 */
.L_x_67:
        /* <DEDUP_REMOVED lines=9> */
.L_x_70:
[----:B------:R-:W-:Y:S05]  /*3760*/  BSYNC B1 ;  /* 0x0000000000017941 */ /* 0x000fea0003800000 */
.L_x_69:
        /* <DEDUP_REMOVED lines=9> */
.L_x_72:
[----:B------:R-:W-:Y:S05]  /*3800*/  BSYNC B1 ;  /* 0x0000000000017941 */ /* 0x000fea0003800000 */
.L_x_71:
        /* <DEDUP_REMOVED lines=10> */
.L_x_74:
[----:B------:R-:W-:Y:S05]  /*38b0*/  BSYNC B1 ;  /* 0x0000000000017941 */ /* 0x000fea0003800000 */
.L_x_73:
        /* <DEDUP_REMOVED lines=10> */
.L_x_76:
[----:B------:R-:W-:Y:S05]  /*3960*/  BSYNC B1 ;  /* 0x0000000000017941 */ /* 0x000fea0003800000 */
.L_x_75:
        /* <DEDUP_REMOVED lines=9> */
.L_x_78:
[----:B------:R-:W-:Y:S05]  /*3a00*/  BSYNC B1 ;  /* 0x0000000000017941 */ /* 0x000fea0003800000 */
.L_x_77:
        /* <DEDUP_REMOVED lines=9> */
.L_x_80:
[----:B------:R-:W-:Y:S05]  /*3aa0*/  BSYNC B1 ;  /* 0x0000000000017941 */ /* 0x000fea0003800000 */
.L_x_79:
        /* <DEDUP_REMOVED lines=10> */
.L_x_82:
[----:B------:R-:W-:Y:S05]  /*3b50*/  BSYNC B1 ;  /* 0x0000000000017941 */ /* 0x000fea0003800000 */
.L_x_81:
        /* <DEDUP_REMOVED lines=10> */
.L_x_84:
[----:B------:R-:W-:Y:S05]  /*3c00*/  BSYNC B1 ;  /* 0x0000000000017941 */ /* 0x000fea0003800000 */
.L_x_83:
        /* <DEDUP_REMOVED lines=9> */
.L_x_86:
[----:B------:R-:W-:Y:S05]  /*3ca0*/  BSYNC B1 ;  /* 0x0000000000017941 */ /* 0x000fea0003800000 */
.L_x_85:
        /* <DEDUP_REMOVED lines=9> */
.L_x_88:
[----:B------:R-:W-:Y:S05]  /*3d40*/  BSYNC B1 ;  /* 0x0000000000017941 */ /* 0x000fea0003800000 */
.L_x_87:
        /* <DEDUP_REMOVED lines=10> */
.L_x_90:
[----:B------:R-:W-:Y:S05]  /*3df0*/  BSYNC B1 ;  /* 0x0000000000017941 */ /* 0x000fea0003800000 */
.L_x_89:
        /* <DEDUP_REMOVED lines=10> */
.L_x_92:
[----:B------:R-:W-:Y:S05]  /*3ea0*/  BSYNC B1 ;  /* 0x0000000000017941 */ /* 0x000fea0003800000 */
.L_x_91:
        /* <DEDUP_REMOVED lines=9> */
.L_x_94:
[----:B------:R-:W-:Y:S05]  /*3f40*/  BSYNC B1 ;  /* 0x0000000000017941 */ /* 0x000fea0003800000 */
.L_x_93:
        /* <DEDUP_REMOVED lines=9> */
.L_x_96:
[----:B------:R-:W-:Y:S05]  /*3fe0*/  BSYNC B1 ;  /* 0x0000000000017941 */ /* 0x000fea0003800000 */
.L_x_95:
        /* <DEDUP_REMOVED lines=10> */
.L_x_98:
[----:B------:R-:W-:Y:S05]  /*4090*/  BSYNC B1 ;  /* 0x0000000000017941 */ /* 0x000fea0003800000 */
.L_x_97:
        /* <DEDUP_REMOVED lines=10> */
.L_x_100:
[----:B------:R-:W-:Y:S05]  /*4140*/  BSYNC B1 ;  /* 0x0000000000017941 */ /* 0x000fea0003800000 */
.L_x_99:
        /* <DEDUP_REMOVED lines=9> */
.L_x_102:
[----:B------:R-:W-:Y:S05]  /*41e0*/  BSYNC B1 ;  /* 0x0000000000017941 */ /* 0x000fea0003800000 */
.L_x_101:
        /* <DEDUP_REMOVED lines=9> */
.L_x_104:
[----:B------:R-:W-:Y:S05]  /*4280*/  BSYNC B1 ;  /* 0x0000000000017941 */ /* 0x000fea0003800000 */
.L_x_103:
        /* <DEDUP_REMOVED lines=10> */
.L_x_106:
[----:B------:R-:W-:Y:S05]  /*4330*/  BSYNC B1 ;  /* 0x0000000000017941 */ /* 0x000fea0003800000 */
.L_x_105:
        /* <DEDUP_REMOVED lines=10> */
.L_x_108:
[----:B------:R-:W-:Y:S05]  /*43e0*/  BSYNC B1 ;  /* 0x0000000000017941 */ /* 0x000fea0003800000 */
.L_x_107:
        /* <DEDUP_REMOVED lines=9> */
.L_x_110:
[----:B------:R-:W-:Y:S05]  /*4480*/  BSYNC B1 ;  /* 0x0000000000017941 */ /* 0x000fea0003800000 */
.L_x_109:
        /* <DEDUP_REMOVED lines=9> */
.L_x_112:
[----:B------:R-:W-:Y:S05]  /*4520*/  BSYNC B1 ;  /* 0x0000000000017941 */ /* 0x000fea0003800000 */
.L_x_111:
        /* <DEDUP_REMOVED lines=10> */
.L_x_114:
[----:B------:R-:W-:Y:S05]  /*45d0*/  BSYNC B1 ;  /* 0x0000000000017941 */ /* 0x000fea0003800000 */
.L_x_113:
        /* <DEDUP_REMOVED lines=10> */
.L_x_116:
[----:B------:R-:W-:Y:S05]  /*4680*/  BSYNC B1 ;  /* 0x0000000000017941 */ /* 0x000fea0003800000 */
.L_x_115:
        /* <DEDUP_REMOVED lines=9> */
.L_x_118:
[----:B------:R-:W-:Y:S05]  /*4720*/  BSYNC B1 ;  /* 0x0000000000017941 */ /* 0x000fea0003800000 */
.L_x_117:
        /* <DEDUP_REMOVED lines=9> */
.L_x_120:
[----:B------:R-:W-:Y:S05]  /*47c0*/  BSYNC B1 ;  /* 0x0000000000017941 */ /* 0x000fea0003800000 */
.L_x_119:
        /* <DEDUP_REMOVED lines=10> */
.L_x_122:
[----:B------:R-:W-:Y:S05]  /*4870*/  BSYNC B1 ;  /* 0x0000000000017941 */ /* 0x000fea0003800000 */
.L_x_121:
        /* <DEDUP_REMOVED lines=10> */
.L_x_124:
[----:B------:R-:W-:Y:S05]  /*4920*/  BSYNC B1 ;  /* 0x0000000000017941 */ /* 0x000fea0003800000 */
.L_x_123:
        /* <DEDUP_REMOVED lines=9> */
.L_x_126:
[----:B------:R-:W-:Y:S05]  /*49c0*/  BSYNC B1 ;  /* 0x0000000000017941 */ /* 0x000fea0003800000 */
.L_x_125:
        /* <DEDUP_REMOVED lines=9> */
.L_x_128:
[----:B------:R-:W-:Y:S05]  /*4a60*/  BSYNC B1 ;  /* 0x0000000000017941 */ /* 0x000fea0003800000 */
.L_x_127:
        /* <DEDUP_REMOVED lines=10> */
.L_x_130:
[----:B------:R-:W-:Y:S05]  /*4b10*/  BSYNC B1 ;  /* 0x0000000000017941 */ /* 0x000fea0003800000 */
.L_x_129:
        /* <DEDUP_REMOVED lines=10> */
.L_x_132:
[----:B------:R-:W-:Y:S05]  /*4bc0*/  BSYNC B1 ;  /* 0x0000000000017941 */ /* 0x000fea0003800000 */
.L_x_131:
        /* <DEDUP_REMOVED lines=9> */
.L_x_134:
[----:B------:R-:W-:Y:S05]  /*4c60*/  BSYNC B1 ;  /* 0x0000000000017941 */ /* 0x000fea0003800000 */
.L_x_133:
        /* <DEDUP_REMOVED lines=9> */
.L_x_136:
[----:B------:R-:W-:Y:S05]  /*4d00*/  BSYNC B1 ;  /* 0x0000000000017941 */ /* 0x000fea0003800000 */
.L_x_135:
        /* <DEDUP_REMOVED lines=10> */
.L_x_138:
[----:B------:R-:W-:Y:S05]  /*4db0*/  BSYNC B1 ;  /* 0x0000000000017941 */ /* 0x000fea0003800000 */
.L_x_137:
        /* <DEDUP_REMOVED lines=10> */
.L_x_140:
[----:B------:R-:W-:Y:S05]  /*4e60*/  BSYNC B1 ;  /* 0x0000000000017941 */ /* 0x000fea0003800000 */
.L_x_139:
        /* <DEDUP_REMOVED lines=9> */
.L_x_142:
[----:B------:R-:W-:Y:S05]  /*4f00*/  BSYNC B1 ;  /* 0x0000000000017941 */ /* 0x000fea0003800000 */
.L_x_141:
        /* <DEDUP_REMOVED lines=9> */
.L_x_144:
[----:B------:R-:W-:Y:S05]  /*4fa0*/  BSYNC B1 ;  /* 0x0000000000017941 */ /* 0x000fea0003800000 */
.L_x_143:
        /* <DEDUP_REMOVED lines=10> */
.L_x_146:
[----:B------:R-:W-:Y:S05]  /*5050*/  BSYNC B1 ;  /* 0x0000000000017941 */ /* 0x000fea0003800000 */
.L_x_145:
        /* <DEDUP_REMOVED lines=10> */
.L_x_148:
[----:B------:R-:W-:Y:S05]  /*5100*/  BSYNC B1 ;  /* 0x0000000000017941 */ /* 0x000fea0003800000 */
.L_x_147:
        /* <DEDUP_REMOVED lines=9> */
.L_x_150:
[----:B------:R-:W-:Y:S05]  /*51a0*/  BSYNC B1 ;  /* 0x0000000000017941 */ /* 0x000fea0003800000 */
.L_x_149:
        /* <DEDUP_REMOVED lines=9> */
.L_x_152:
[----:B------:R-:W-:Y:S05]  /*5240*/  BSYNC B1 ;  /* 0x0000000000017941 */ /* 0x000fea0003800000 */
.L_x_151:
        /* <DEDUP_REMOVED lines=10> */
.L_x_154:
[----:B------:R-:W-:Y:S05]  /*52f0*/  BSYNC B1 ;  /* 0x0000000000017941 */ /* 0x000fea0003800000 */
.L_x_153:
        /* <DEDUP_REMOVED lines=10> */
.L_x_156:
[----:B------:R-:W-:Y:S05]  /*53a0*/  BSYNC B1 ;  /* 0x0000000000017941 */ /* 0x000fea0003800000 */
.L_x_155:
        /* <DEDUP_REMOVED lines=9> */
.L_x_158:
[----:B------:R-:W-:Y:S05]  /*5440*/  BSYNC B1 ;  /* 0x0000000000017941 */ /* 0x000fea0003800000 */
.L_x_157:
        /* <DEDUP_REMOVED lines=9> */
.L_x_160:
[----:B------:R-:W-:Y:S05]  /*54e0*/  BSYNC B1 ;  /* 0x0000000000017941 */ /* 0x000fea0003800000 */
.L_x_159:
        /* <DEDUP_REMOVED lines=10> */
.L_x_162:
[----:B------:R-:W-:Y:S05]  /*5590*/  BSYNC B1 ;  /* 0x0000000000017941 */ /* 0x000fea0003800000 */
.L_x_161:
        /* <DEDUP_REMOVED lines=10> */
.L_x_164:
[----:B------:R-:W-:Y:S05]  /*5640*/  BSYNC B1 ;  /* 0x0000000000017941 */ /* 0x000fea0003800000 */
.L_x_163:
        /* <DEDUP_REMOVED lines=9> */
.L_x_166:
[----:B------:R-:W-:Y:S05]  /*56e0*/  BSYNC B1 ;  /* 0x0000000000017941 */ /* 0x000fea0003800000 */
.L_x_165:
        /* <DEDUP_REMOVED lines=9> */
.L_x_168:
[----:B------:R-:W-:Y:S05]  /*5780*/  BSYNC B1 ;  /* 0x0000000000017941 */ /* 0x000fea0003800000 */
.L_x_167:
        /* <DEDUP_REMOVED lines=10> */
.L_x_170:
[----:B------:R-:W-:Y:S05]  /*5830*/  BSYNC B1 ;  /* 0x0000000000017941 */ /* 0x000fea0003800000 */
.L_x_169:
        /* <DEDUP_REMOVED lines=10> */
.L_x_172:
[----:B------:R-:W-:Y:S05]  /*58e0*/  BSYNC B1 ;  /* 0x0000000000017941 */ /* 0x000fea0003800000 */
.L_x_171:
        /* <DEDUP_REMOVED lines=9> */
.L_x_174:
[----:B------:R-:W-:Y:S05]  /*5980*/  BSYNC B1 ;  /* 0x0000000000017941 */ /* 0x000fea0003800000 */
.L_x_173:
        /* <DEDUP_REMOVED lines=9> */
.L_x_176:
[----:B------:R-:W-:Y:S05]  /*5a20*/  BSYNC B1 ;  /* 0x0000000000017941 */ /* 0x000fea0003800000 */
.L_x_175:
        /* <DEDUP_REMOVED lines=10> */
.L_x_178:
[----:B------:R-:W-:Y:S05]  /*5ad0*/  BSYNC B1 ;  /* 0x0000000000017941 */ /* 0x000fea0003800000 */
.L_x_177:
        /* <DEDUP_REMOVED lines=10> */
.L_x_180:
[----:B------:R-:W-:Y:S05]  /*5b80*/  BSYNC B1 ;  /* 0x0000000000017941 */ /* 0x000fea0003800000 */
.L_x_179:
        /* <DEDUP_REMOVED lines=9> */
.L_x_182:
[----:B------:R-:W-:Y:S05]  /*5c20*/  BSYNC B1 ;  /* 0x0000000000017941 */ /* 0x000fea0003800000 */
.L_x_181:
        /* <DEDUP_REMOVED lines=9> */
.L_x_184:
[----:B------:R-:W-:Y:S05]  /*5cc0*/  BSYNC B1 ;  /* 0x0000000000017941 */ /* 0x000fea0003800000 */
.L_x_183:
        /* <DEDUP_REMOVED lines=10> */
.L_x_186:
[----:B------:R-:W-:Y:S05]  /*5d70*/  BSYNC B1 ;  /* 0x0000000000017941 */ /* 0x000fea0003800000 */
.L_x_185:
        /* <DEDUP_REMOVED lines=10> */
.L_x_188:
[----:B------:R-:W-:Y:S05]  /*5e20*/  BSYNC B1 ;  /* 0x0000000000017941 */ /* 0x000fea0003800000 */
.L_x_187:
        /* <DEDUP_REMOVED lines=9> */
.L_x_190:
[----:B------:R-:W-:Y:S05]  /*5ec0*/  BSYNC B1 ;  /* 0x0000000000017941 */ /* 0x000fea0003800000 */
.L_x_189:
        /* <DEDUP_REMOVED lines=9> */
.L_x_192:
[----:B------:R-:W-:Y:S05]  /*5f60*/  BSYNC B1 ;  /* 0x0000000000017941 */ /* 0x000fea0003800000 */
.L_x_191:
        /* <DEDUP_REMOVED lines=10> */
.L_x_194:
[----:B------:R-:W-:Y:S05]  /*6010*/  BSYNC B1 ;  /* 0x0000000000017941 */ /* 0x000fea0003800000 */
.L_x_193:
        /* <DEDUP_REMOVED lines=10> */
.L_x_196:
[----:B------:R-:W-:Y:S05]  /*60c0*/  BSYNC B1 ;  /* 0x0000000000017941 */ /* 0x000fea0003800000 */
.L_x_195:
        /* <DEDUP_REMOVED lines=9> */
.L_x_198:
[----:B------:R-:W-:Y:S05]  /*6160*/  BSYNC B1 ;  /* 0x0000000000017941 */ /* 0x000fea0003800000 */
.L_x_197:
        /* <DEDUP_REMOVED lines=9> */
.L_x_200:
[----:B------:R-:W-:Y:S05]  /*6200*/  BSYNC B1 ;  /* 0x0000000000017941 */ /* 0x000fea0003800000 */
.L_x_199:
        /* <DEDUP_REMOVED lines=10> */
.L_x_202:
[----:B------:R-:W-:Y:S05]  /*62b0*/  BSYNC B1 ;  /* 0x0000000000017941 */ /* 0x000fea0003800000 */
.L_x_201:
        /* <DEDUP_REMOVED lines=10> */
.L_x_204:
[----:B------:R-:W-:Y:S05]  /*6360*/  BSYNC B1 ;  /* 0x0000000000017941 */ /* 0x000fea0003800000 */
.L_x_203:
        /* <DEDUP_REMOVED lines=9> */
.L_x_206:
[----:B------:R-:W-:Y:S05]  /*6400*/  BSYNC B1 ;  /* 0x0000000000017941 */ /* 0x000fea0003800000 */
.L_x_205:
        /* <DEDUP_REMOVED lines=9> */
.L_x_208:
[----:B------:R-:W-:Y:S05]  /*64a0*/  BSYNC B1 ;  /* 0x0000000000017941 */ /* 0x000fea0003800000 */
.L_x_207:
        /* <DEDUP_REMOVED lines=10> */
.L_x_210:
[----:B------:R-:W-:Y:S05]  /*6550*/  BSYNC B1 ;  /* 0x0000000000017941 */ /* 0x000fea0003800000 */
.L_x_209:
        /* <DEDUP_REMOVED lines=10> */
.L_x_212:
[----:B------:R-:W-:Y:S05]  /*6600*/  BSYNC B1 ;  /* 0x0000000000017941 */ /* 0x000fea0003800000 */
.L_x_211:
        /* <DEDUP_REMOVED lines=9> */
.L_x_214:
[----:B------:R-:W-:Y:S05]  /*66a0*/  BSYNC B1 ;  /* 0x0000000000017941 */ /* 0x000fea0003800000 */
.L_x_213:
        /* <DEDUP_REMOVED lines=9> */
.L_x_216:
[----:B------:R-:W-:Y:S05]  /*6740*/  BSYNC B1 ;  /* 0x0000000000017941 */ /* 0x000fea0003800000 */
.L_x_215:
        /* <DEDUP_REMOVED lines=10> */
.L_x_218:
[----:B------:R-:W-:Y:S05]  /*67f0*/  BSYNC B1 ;  /* 0x0000000000017941 */ /* 0x000fea0003800000 */
.L_x_217:
        /* <DEDUP_REMOVED lines=10> */
.L_x_220:
[----:B------:R-:W-:Y:S05]  /*68a0*/  BSYNC B1 ;  /* 0x0000000000017941 */ /* 0x000fea0003800000 */
.L_x_219:
        /* <DEDUP_REMOVED lines=9> */
.L_x_222:
[----:B------:R-:W-:Y:S05]  /*6940*/  BSYNC B1 ;  /* 0x0000000000017941 */ /* 0x000fea0003800000 */
.L_x_221:
        /* <DEDUP_REMOVED lines=9> */
.L_x_224:
[----:B------:R-:W-:Y:S05]  /*69e0*/  BSYNC B1 ;  /* 0x0000000000017941 */ /* 0x000fea0003800000 */
.L_x_223:
        /* <DEDUP_REMOVED lines=10> */
.L_x_226:
[----:B------:R-:W-:Y:S05]  /*6a90*/  BSYNC B1 ;  /* 0x0000000000017941 */ /* 0x000fea0003800000 */
.L_x_225:
        /* <DEDUP_REMOVED lines=10> */
.L_x_228:
[----:B------:R-:W-:Y:S05]  /*6b40*/  BSYNC B1 ;  /* 0x0000000000017941 */ /* 0x000fea0003800000 */
.L_x_227:
        /* <DEDUP_REMOVED lines=9> */
.L_x_230:
[----:B------:R-:W-:Y:S05]  /*6be0*/  BSYNC B1 ;  /* 0x0000000000017941 */ /* 0x000fea0003800000 */
.L_x_229:
        /* <DEDUP_REMOVED lines=9> */
.L_x_232:
[----:B------:R-:W-:Y:S05]  /*6c80*/  BSYNC B1 ;  /* 0x0000000000017941 */ /* 0x000fea0003800000 */
.L_x_231:
        /* <DEDUP_REMOVED lines=10> */
.L_x_234:
[----:B------:R-:W-:Y:S05]  /*6d30*/  BSYNC B1 ;  /* 0x0000000000017941 */ /* 0x000fea0003800000 */
.L_x_233:
        /* <DEDUP_REMOVED lines=10> */
.L_x_236:
[----:B------:R-:W-:Y:S05]  /*6de0*/  BSYNC B1 ;  /* 0x0000000000017941 */ /* 0x000fea0003800000 */
.L_x_235:
        /* <DEDUP_REMOVED lines=9> */
.L_x_238:
[----:B------:R-:W-:Y:S05]  /*6e80*/  BSYNC B1 ;  /* 0x0000000000017941 */ /* 0x000fea0003800000 */
.L_x_237:
        /* <DEDUP_REMOVED lines=9> */
.L_x_240:
[----:B------:R-:W-:Y:S05]  /*6f20*/  BSYNC B1 ;  /* 0x0000000000017941 */ /* 0x000fea0003800000 */
.L_x_239:
        /* <DEDUP_REMOVED lines=10> */
.L_x_242:
[----:B------:R-:W-:Y:S05]  /*6fd0*/  BSYNC B1 ;  /* 0x0000000000017941 */ /* 0x000fea0003800000 */
.L_x_241:
        /* <DEDUP_REMOVED lines=10> */
.L_x_244:
[----:B------:R-:W-:Y:S05]  /*7080*/  BSYNC B1 ;  /* 0x0000000000017941 */ /* 0x000fea0003800000 */
.L_x_243:
        /* <DEDUP_REMOVED lines=9> */
.L_x_246:
[----:B------:R-:W-:Y:S05]  /*7120*/  BSYNC B1 ;  /* 0x0000000000017941 */ /* 0x000fea0003800000 */
.L_x_245:
        /* <DEDUP_REMOVED lines=9> */
.L_x_248:
[----:B------:R-:W-:Y:S05]  /*71c0*/  BSYNC B1 ;  /* 0x0000000000017941 */ /* 0x000fea0003800000 */
.L_x_247:
        /* <DEDUP_REMOVED lines=10> */
.L_x_250:
[----:B------:R-:W-:Y:S05]  /*7270*/  BSYNC B1 ;  /* 0x0000000000017941 */ /* 0x000fea0003800000 */
.L_x_249:
        /* <DEDUP_REMOVED lines=10> */
.L_x_252:
[----:B------:R-:W-:Y:S05]  /*7320*/  BSYNC B1 ;  /* 0x0000000000017941 */ /* 0x000fea0003800000 */
.L_x_251:
        /* <DEDUP_REMOVED lines=9> */
.L_x_254:
[----:B------:R-:W-:Y:S05]  /*73c0*/  BSYNC B1 ;  /* 0x0000000000017941 */ /* 0x000fea0003800000 */
.L_x_253:
        /* <DEDUP_REMOVED lines=9> */
.L_x_256:
[----:B------:R-:W-:Y:S05]  /*7460*/  BSYNC B1 ;  /* 0x0000000000017941 */ /* 0x000fea0003800000 */
.L_x_255:
        /* <DEDUP_REMOVED lines=10> */
.L_x_258:
[----:B------:R-:W-:Y:S05]  /*7510*/  BSYNC B1 ;  /* 0x0000000000017941 */ /* 0x000fea0003800000 */
.L_x_257:
        /* <DEDUP_REMOVED lines=10> */
.L_x_260:
[----:B------:R-:W-:Y:S05]  /*75c0*/  BSYNC B1 ;  /* 0x0000000000017941 */ /* 0x000fea0003800000 */
.L_x_259:
        /* <DEDUP_REMOVED lines=9> */
.L_x_262:
[----:B------:R-:W-:Y:S05]  /*7660*/  BSYNC B1 ;  /* 0x0000000000017941 */ /* 0x000fea0003800000 */
.L_x_261:
        /* <DEDUP_REMOVED lines=9> */
.L_x_264:
[----:B------:R-:W-:Y:S05]  /*7700*/  BSYNC B1 ;  /* 0x0000000000017941 */ /* 0x000fea0003800000 */
.L_x_263:
        /* <DEDUP_REMOVED lines=10> */
.L_x_266:
[----:B------:R-:W-:Y:S05]  /*77b0*/  BSYNC B1 ;  /* 0x0000000000017941 */ /* 0x000fea0003800000 */
.L_x_265:
        /* <DEDUP_REMOVED lines=10> */
.L_x_268:
[----:B------:R-:W-:Y:S05]  /*7860*/  BSYNC B1 ;  /* 0x0000000000017941 */ /* 0x000fea0003800000 */
.L_x_267:
        /* <DEDUP_REMOVED lines=9> */
.L_x_270:
[----:B------:R-:W-:Y:S05]  /*7900*/  BSYNC B1 ;  /* 0x0000000000017941 */ /* 0x000fea0003800000 */
.L_x_269:
        /* <DEDUP_REMOVED lines=9> */
.L_x_272:
[----:B------:R-:W-:Y:S05]  /*79a0*/  BSYNC B1 ;  /* 0x0000000000017941 */ /* 0x000fea0003800000 */
.L_x_271:
        /* <DEDUP_REMOVED lines=10> */
.L_x_274:
[----:B------:R-:W-:Y:S05]  /*7a50*/  BSYNC B1 ;  /* 0x0000000000017941 */ /* 0x000fea0003800000 */
.L_x_273:
        /* <DEDUP_REMOVED lines=10> */
.L_x_276:
[----:B------:R-:W-:Y:S05]  /*7b00*/  BSYNC B1 ;  /* 0x0000000000017941 */ /* 0x000fea0003800000 */
.L_x_275:
        /* <DEDUP_REMOVED lines=9> */
.L_x_278:
[----:B------:R-:W-:Y:S05]  /*7ba0*/  BSYNC B1 ;  /* 0x0000000000017941 */ /* 0x000fea0003800000 */
.L_x_277:
        /* <DEDUP_REMOVED lines=9> */
.L_x_280:
[----:B------:R-:W-:Y:S05]  /*7c40*/  BSYNC B1 ;  /* 0x0000000000017941 */ /* 0x000fea0003800000 */
.L_x_279:
        /* <DEDUP_REMOVED lines=10> */
.L_x_282:
[----:B------:R-:W-:Y:S05]  /*7cf0*/  BSYNC B1 ;  /* 0x0000000000017941 */ /* 0x000fea0003800000 */
.L_x_281:
        /* <DEDUP_REMOVED lines=10> */
.L_x_284:
[----:B------:R-:W-:Y:S05]  /*7da0*/  BSYNC B1 ;  /* 0x0000000000017941 */ /* 0x000fea0003800000 */
.L_x_283:
        /* <DEDUP_REMOVED lines=9> */
.L_x_286:
[----:B------:R-:W-:Y:S05]  /*7e40*/  BSYNC B1 ;  /* 0x0000000000017941 */ /* 0x000fea0003800000 */
.L_x_285:
[----:B0----5:R-:W-:Y:S01]  /*7e50*/  IMAD.U32 R3, R18, 0x10000, RZ ;  /* 0x0001000012037824 */ /* 0x021fe200078e00ff */
[----:B------:R-:W-:Y:S01]  /*7e60*/  ISETP.GT.AND P0, PT, R4, 0x8, P0 ;  /* 0x000000080400780c */ /* 0x000fe20000704270 */
[----:B------:R-:W-:Y:S01]  /*7e70*/  @P1 IMAD.MOV.U32 R2, RZ, RZ, R10 ;  /* 0x000000ffff021224 */ /* 0x000fe200078e000a */
[----:B------:R-:W-:Y:S01]  /*7e80*/  BSSY B1, `(.L_x_287) ;  /* 0x0000009000017945 */ /* 0x000fe20003800000 */
[----:B------:R-:W-:-:S04]  /*7e90*/  FMUL R3, R3, R22 ;  /* 0x0000001603037220 */ /* 0x000fc80000400000 */
[----:B------:R-:W-:-:S05]  /*7ea0*/  FFMA R3, R150, R23, R3 ;  /* 0x0000001796037223 */ /* 0x000fca0000000003 */
[----:B------:R-:W-:-:S04]  /*7eb0*/  F2FP.BF16.F32.PACK_AB R3, RZ, R3 ;  /* 0x00000003ff03723e */ /* 0x000fc800000010ff */
[----:B------:R-:W-:Y:S01]  /*7ec0*/  PRMT R0, R3, 0x7610, R0 ;  /* 0x0000761003007816 */ /* 0x000fe20000000000 */
[----:B------:R-:W-:-:S05]  /*7ed0*/  @P1 IMAD.MOV.U32 R3, RZ, RZ, R11 ;  /* 0x000000ffff031224 */ /* 0x000fca00078e000b */
[----:B------:R0:W-:Y:S01]  /*7ee0*/  @P1 STG.E.U16 desc[UR50][R2.64+0x1f0], R0 ;  /* 0x0001f00002001986 */ /* 0x0001e2000c101532 */
[----:B------:R-:W-:Y:S05]  /*7ef0*/  @!P0 BRA `(.L_x_288) ;  /* 0x0000000000048947 */ /* 0x000fea0003800000 */
[----:B------:R0:W5:Y:S02]  /*7f00*/  LDG.E.LTC128B.U16 R18, desc[UR50][R8.64+0x1f2] ;  /* 0x0001f23208127981 */ /* 0x000164000c1e1520 */
.L_x_288:
[----:B------:R-:W-:Y:S05]  /*7f10*/  BSYNC B1 ;  /* 0x0000000000017941 */ /* 0x000fea0003800000 */
.L_x_287:
[----:B------:R-:W-:Y:S05]  /*7f20*/  @!P0 BRA `(.L_x_289) ;  /* 0x0000002400408947 */ /* 0x000fea0003800000 */
[----:B0----5:R-:W-:-:S04]  /*7f30*/  IMAD.U32 R3, R18, 0x10000, RZ ;  /* 0x0001000012037824 */ /* 0x021fc800078e00ff */
[----:B------:R-:W-:-:S04]  /*7f40*/  FMUL R0, R3, R22 ;  /* 0x0000001603007220 */ /* 0x000fc80000400000 */
[----:B------:R-:W-:-:S05]  /*7f50*/  FFMA R0, R151, R23, R0 ;  /* 0x0000001797007223 */ /* 0x000fca0000000000 */
[----:B------:R-:W-:-:S05]  /*7f60*/  F2FP.BF16.F32.PACK_AB R0, RZ, R0 ;  /* 0x00000000ff00723e */ /* 0x000fca00000010ff */
[----:B------:R0:W-:Y:S01]  /*7f70*/  STG.E.U16 desc[UR50][R10.64+0x1f2], R0 ;  /* 0x0001f2000a007986 */ /* 0x0001e2000c101532 */
[----:B------:R-:W-:Y:S05]  /*7f80*/  BRA `(.L_x_289) ;  /* 0x0000002400287947 */ /* 0x000fea0003800000 */
.L_x_36:
[----:B------:R-:W-:Y:S01]  /*7f90*/  ISETP.GT.AND P0, PT, R0, 0x1, PT ;  /* 0x000000010000780c */ /* 0x000fe20003f04270 */
[----:B------:R-:W-:Y:S01]  /*7fa0*/  ULDC.64 UR4, c[0x0][0x5c0] ;  /* 0x0001700000047ab9 */ /* 0x000fe20000000a00 */
[-C--:B------:R-:W-:Y:S01]  /*7fb0*/  FMUL R24, R24, R23.reuse ;  /* 0x0000001718187220 */ /* 0x080fe20000400000 */
[-C--:B------:R-:W-:Y:S01]  /*7fc0*/  FMUL R25, R25, R23.reuse ;  /* 0x0000001719197220 */ /* 0x080fe20000400000 */
[----:B------:R-:W-:Y:S01]  /*7fd0*/  ISETP.GT.AND P3, PT, R4, RZ, P0 ;  /* 0x000000ff0400720c */ /* 0x000fe20000764270 */
[-C--:B------:R-:W-:Y:S01]  /*7fe0*/  FMUL R26, R26, R23.reuse ;  /* 0x000000171a1a7220 */ /* 0x080fe20000400000 */
[----:B------:R-:W-:Y:S01]  /*7ff0*/  LEA R2, P4, R172, UR4, 0x1 ;  /* 0x00000004ac027c11 */ /* 0x000fe2000f8808ff */
[-C--:B------:R-:W-:Y:S01]  /*8000*/  FMUL R27, R27, R23.reuse ;  /* 0x000000171b1b7220 */ /* 0x080fe20000400000 */
[----:B------:R-:W-:Y:S01]  /*8010*/  F2FP.BF16.F32.PACK_AB R24, RZ, R24 ;  /* 0x00000018ff18723e */ /* 0x000fe200000010ff */
[-C--:B------:R-:W-:Y:S01]  /*8020*/  FMUL R28, R28, R23.reuse ;  /* 0x000000171c1c7220 */ /* 0x080fe20000400000 */
[----:B------:R-:W-:Y:S01]  /*8030*/  LEA.HI.X R3, R172, UR5, R175, 0x1, P4 ;  /* 0x00000005ac037c11 */ /* 0x000fe2000a0f0caf */
[----:B------:R-:W-:Y:S01]  /*8040*/  FMUL R29, R29, R23 ;  /* 0x000000171d1d7220 */ /* 0x000fe20000400000 */
[----:B------:R-:W-:Y:S01]  /*8050*/  F2FP.BF16.F32.PACK_AB R25, RZ, R25 ;  /* 0x00000019ff19723e */ /* 0x000fe200000010ff */
[-C--:B------:R-:W-:Y:S01]  /*8060*/  FMUL R30, R30, R23.reuse ;  /* 0x000000171e1e7220 */ /* 0x080fe20000400000 */
[C---:B------:R-:W-:Y:S01]  /*8070*/  SHF.L.U64.HI R11, R10.reuse, 0x4, R11 ;  /* 0x000000040a0b7819 */ /* 0x040fe2000001020b */
[----:B------:R-:W-:Y:S01]  /*8080*/  @P1 STG.E.U16 desc[UR50][R2.64], R24 ;  /* 0x0000001802001986 */ /* 0x000fe2000c101532 */
[----:B------:R-:W-:Y:S01]  /*8090*/  LEA R6, P4, R10, R2, 0x4 ;  /* 0x000000020a067211 */ /* 0x000fe200078820ff */
[-C--:B------:R-:W-:Y:S01]  /*80a0*/  FMUL R31, R31, R23.reuse ;  /* 0x000000171f1f7220 */ /* 0x080fe20000400000 */
[----:B------:R-:W-:Y:S01]  /*80b0*/  ISETP.GT.AND P2, PT, R4, 0x8, P2 ;  /* 0x000000080400780c */ /* 0x000fe20001744270 */
[----:B------:R-:W-:Y:S01]  /*80c0*/  @P3 STG.E.U16 desc[UR50][R2.64+0x2], R25 ;  /* 0x0000021902003986 */ /* 0x000fe2000c101532 */
[----:B------:R-:W-:Y:S01]  /*80d0*/  ISETP.GT.AND P1, PT, R0, 0x8, PT ;  /* 0x000000080000780c */ /* 0x000fe20003f24270 */
[----:B------:R-:W-:Y:S01]  /*80e0*/  IMAD.X R7, R11, 0x1, R3, P4 ;  /* 0x000000010b077824 */ /* 0x000fe200020e0603 */
[----:B------:R-:W-:Y:S01]  /*80f0*/  ISETP.GT.AND P3, PT, R4, 0x8, P0 ;  /* 0x000000080400780c */ /* 0x000fe20000764270 */
[-C--:B------:R-:W-:Y:S01]  /*8100*/  FMUL R32, R32, R23.reuse ;  /* 0x0000001720207220 */ /* 0x080fe20000400000 */
[----:B------:R-:W-:Y:S01]  /*8110*/  ISETP.GT.AND P0, PT, R0, 0x9, PT ;  /* 0x000000090000780c */ /* 0x000fe20003f04270 */
[-C--:B------:R-:W-:Y:S01]  /*8120*/  FMUL R33, R33, R23.reuse ;  /* 0x0000001721217220 */ /* 0x080fe20000400000 */
[----:B------:R-:W-:Y:S01]  /*8130*/  ISETP.GT.AND P5, PT, R4, RZ, P1 ;  /* 0x000000ff0400720c */ /* 0x000fe20000fa4270 */
[-C--:B------:R-:W-:Y:S01]  /*8140*/  FMUL R34, R34, R23.reuse ;  /* 0x0000001722227220 */ /* 0x080fe20000400000 */
[----:B------:R-:W-:Y:S01]  /*8150*/  ISETP.GT.AND P4, PT, R4, RZ, P0 ;  /* 0x000000ff0400720c */ /* 0x000fe20000784270 */
[-C--:B------:R-:W-:Y:S01]  /*8160*/  FMUL R35, R35, R23.reuse ;  /* 0x0000001723237220 */ /* 0x080fe20000400000 */
[----:B------:R-:W-:Y:S01]  /*8170*/  F2FP.BF16.F32.PACK_AB R26, RZ, R26 ;  /* 0x0000001aff1a723e */ /* 0x000fe200000010ff */
[----:B------:R-:W-:Y:S01]  /*8180*/  FMUL R36, R36, R23 ;  /* 0x0000001724247220 */ /* 0x000fe20000400000 */
[----:B------:R-:W-:Y:S01]  /*8190*/  F2FP.BF16.F32.PACK_AB R27, RZ, R27 ;  /* 0x0000001bff1b723e */ /* 0x000fe200000010ff */
[----:B------:R-:W-:Y:S01]  /*81a0*/  FMUL R37, R37, R23 ;  /* 0x0000001725257220 */ /* 0x000fe20000400000 */
[----:B------:R-:W-:Y:S01]  /*81b0*/  F2FP.BF16.F32.PACK_AB R28, RZ, R28 ;  /* 0x0000001cff1c723e */ /* 0x000fe200000010ff */
[----:B------:R-:W-:Y:S01]  /*81c0*/  @P2 STG.E.U16 desc[UR50][R6.64], R26 ;  /* 0x0000001a06002986 */ /* 0x000fe2000c101532 */
[----:B------:R-:W-:Y:S01]  /*81d0*/  F2FP.BF16.F32.PACK_AB R29, RZ, R29 ;  /* 0x0000001dff1d723e */ /* 0x000fe200000010ff */
[-C--:B------:R-:W-:Y:S01]  /*81e0*/  FMUL R38, R38, R23.reuse ;  /* 0x0000001726267220 */ /* 0x080fe20000400000 */
[----:B------:R-:W-:Y:S01]  /*81f0*/  ISETP.GT.AND P1, PT, R4, 0x8, P1 ;  /* 0x000000080400780c */ /* 0x000fe20000f24270 */
[----:B------:R-:W-:Y:S01]  /*8200*/  @P3 STG.E.U16 desc[UR50][R6.64+0x2], R27 ;  /* 0x0000021b06003986 */ /* 0x000fe2000c101532 */
[----:B------:R-:W-:Y:S01]  /*8210*/  ISETP.GT.AND P3, PT, R0, 0x10, PT ;  /* 0x000000100000780c */ /* 0x000fe20003f64270 */
[-C--:B------:R-:W-:Y:S01]  /*8220*/  FMUL R39, R39, R23.reuse ;  /* 0x0000001727277220 */ /* 0x080fe20000400000 */
[----:B------:R-:W-:Y:S01]  /*8230*/  ISETP.GT.AND P2, PT, R4, 0x8, P0 ;  /* 0x000000080400780c */ /* 0x000fe20000744270 */
[----:B------:R-:W-:Y:S01]  /*8240*/  @P5 STG.E.U16 desc[UR50][R2.64+0x10], R28 ;  /* 0x0000101c02005986 */ /* 0x000fe2000c101532 */
[----:B------:R-:W-:Y:S01]  /*8250*/  ISETP.GT.AND P0, PT, R0, 0x11, PT ;  /* 0x000000110000780c */ /* 0x000fe20003f04270 */
[-C--:B------:R-:W-:Y:S01]  /*8260*/  FMUL R40, R40, R23.reuse ;  /* 0x0000001728287220 */ /* 0x080fe20000400000 */
[----:B------:R-:W-:Y:S01]  /*8270*/  F2FP.BF16.F32.PACK_AB R30, RZ, R30 ;  /* 0x0000001eff1e723e */ /* 0x000fe200000010ff */
[----:B------:R-:W-:Y:S01]  /*8280*/  @P4 STG.E.U16 desc[UR50][R2.64+0x12], R29 ;  /* 0x0000121d02004986 */ /* 0x000fe2000c101532 */
[C---:B------:R-:W-:Y:S01]  /*8290*/  ISETP.GT.AND P4, PT, R4.reuse, RZ, P3 ;  /* 0x000000ff0400720c */ /* 0x040fe20001f84270 */
[----:B------:R-:W-:Y:S01]  /*82a0*/  FMUL R41, R41, R23 ;  /* 0x0000001729297220 */ /* 0x000fe20000400000 */
[----:B------:R-:W-:Y:S01]  /*82b0*/  ISETP.GT.AND P5, PT, R4, RZ, P0 ;  /* 0x000000ff0400720c */ /* 0x000fe200007a4270 */
[----:B------:R-:W-:Y:S01]  /*82c0*/  @P1 STG.E.U16 desc[UR50][R6.64+0x10], R30 ;  /* 0x0000101e06001986 */ /* 0x000fe2000c101532 */
[----:B------:R-:W-:Y:S01]  /*82d0*/  F2FP.BF16.F32.PACK_AB R31, RZ, R31 ;  /* 0x0000001fff1f723e */ /* 0x000fe200000010ff */
[-C--:B------:R-:W-:Y:S01]  /*82e0*/  FMUL R42, R42, R23.reuse ;  /* 0x000000172a2a7220 */ /* 0x080fe20000400000 */
[----:B------:R-:W-:Y:S01]  /*82f0*/  F2FP.BF16.F32.PACK_AB R32, RZ, R32 ;  /* 0x00000020ff20723e */ /* 0x000fe200000010ff */
[----:B------:R-:W-:Y:S01]  /*8300*/  FMUL R43, R43, R23 ;  /* 0x000000172b2b7220 */ /* 0x000fe20000400000 */
[----:B------:R-:W-:Y:S01]  /*8310*/  ISETP.GT.AND P1, PT, R4, 0x8, P3 ;  /* 0x000000080400780c */ /* 0x000fe20001f24270 */
[----:B------:R-:W-:Y:S01]  /*8320*/  @P2 STG.E.U16 desc[UR50][R6.64+0x12], R31 ;  /* 0x0000121f06002986 */ /* 0x000fe2000c101532 */
[----:B------:R-:W-:Y:S01]  /*8330*/  F2FP.BF16.F32.PACK_AB R33, RZ, R33 ;  /* 0x00000021ff21723e */ /* 0x000fe200000010ff */
[-C--:B------:R-:W-:Y:S01]  /*8340*/  FMUL R44, R44, R23.reuse ;  /* 0x000000172c2c7220 */ /* 0x080fe20000400000 */
[----:B------:R-:W-:Y:S01]  /*8350*/  ISETP.GT.AND P3, PT, R0, 0x18, PT ;  /* 0x000000180000780c */ /* 0x000fe20003f64270 */
[----:B------:R-:W-:Y:S01]  /*8360*/  @P4 STG.E.U16 desc[UR50][R2.64+0x20], R32 ;  /* 0x0000202002004986 */ /* 0x000fe2000c101532 */
[----:B------:R-:W-:Y:S01]  /*8370*/  ISETP.GT.AND P2, PT, R4, 0x8, P0 ;  /* 0x000000080400780c */ /* 0x000fe20000744270 */
[-C--:B------:R-:W-:Y:S01]  /*8380*/  FMUL R45, R45, R23.reuse ;  /* 0x000000172d2d7220 */ /* 0x080fe20000400000 */
[----:B------:R-:W-:Y:S01]  /*8390*/  ISETP.GT.AND P0, PT, R0, 0x19, PT ;  /* 0x000000190000780c */ /* 0x000fe20003f04270 */
[----:B------:R-:W-:Y:S01]  /*83a0*/  @P5 STG.E.U16 desc[UR50][R2.64+0x22], R33 ;  /* 0x0000222102005986 */ /* 0x000fe2000c101532 */
[----:B------:R-:W-:Y:S01]  /*83b0*/  ISETP.GT.AND P4, PT, R4, RZ, P3 ;  /* 0x000000ff0400720c */ /* 0x000fe20001f84270 */
[-C--:B------:R-:W-:Y:S01]  /*83c0*/  FMUL R46, R46, R23.reuse ;  /* 0x000000172e2e7220 */ /* 0x080fe20000400000 */
[----:B------:R-:W-:Y:S01]  /*83d0*/  ISETP.GT.AND P5, PT, R4, RZ, P0 ;  /* 0x000000ff0400720c */ /* 0x000fe200007a4270 */
[-C--:B------:R-:W-:Y:S01]  /*83e0*/  FMUL R47, R47, R23.reuse ;  /* 0x000000172f2f7220 */ /* 0x080fe20000400000 */
[----:B------:R-:W-:Y:S01]  /*83f0*/  F2FP.BF16.F32.PACK_AB R34, RZ, R34 ;  /* 0x00000022ff22723e */ /* 0x000fe200000010ff */
[----:B------:R-:W-:Y:S01]  /*8400*/  FMUL R48, R48, R23 ;  /* 0x0000001730307220 */ /* 0x000fe20000400000 */
[----:B------:R-:W-:Y:S01]  /*8410*/  F2FP.BF16.F32.PACK_AB R35, RZ, R35 ;  /* 0x00000023ff23723e */ /* 0x000fe200000010ff */
[-C--:B------:R-:W-:Y:S01]  /*8420*/  FMUL R49, R49, R23.reuse ;  /* 0x0000001731317220 */ /* 0x080fe20000400000 */
[----:B------:R-:W-:Y:S01]  /*8430*/  F2FP.BF16.F32.PACK_AB R36, RZ, R36 ;  /* 0x00000024ff24723e */ /* 0x000fe200000010ff */
[----:B------:R-:W-:Y:S01]  /*8440*/  @P1 STG.E.U16 desc[UR50][R6.64+0x20], R34 ;  /* 0x0000202206001986 */ /* 0x000fe2000c101532 */
[----:B------:R-:W-:Y:S01]  /*8450*/  ISETP.GT.AND P1, PT, R4, 0x8, P3 ;  /* 0x000000080400780c */ /* 0x000fe20001f24270 */
[----:B------:R-:W-:Y:S01]  /*8460*/  FMUL R50, R50, R23 ;  /* 0x0000001732327220 */ /* 0x000fe20000400000 */
[----:B------:R-:W-:Y:S01]  /*8470*/  F2FP.BF16.F32.PACK_AB R37, RZ, R37 ;  /* 0x00000025ff25723e */ /* 0x000fe200000010ff */
[----:B------:R-:W-:Y:S01]  /*8480*/  @P2 STG.E.U16 desc[UR50][R6.64+0x22], R35 ;  /* 0x0000222306002986 */ /* 0x000fe2000c101532 */
[----:B------:R-:W-:Y:S01]  /*8490*/  ISETP.GT.AND P3, PT, R0, 0x20, PT ;  /* 0x000000200000780c */ /* 0x000fe20003f64270 */
[-C--:B------:R-:W-:Y:S01]  /*84a0*/  FMUL R51, R51, R23.reuse ;  /* 0x0000001733337220 */ /* 0x080fe20000400000 */
[----:B------:R-:W-:Y:S01]  /*84b0*/  ISETP.GT.AND P2, PT, R4, 0x8, P0 ;  /* 0x000000080400780c */ /* 0x000fe20000744270 */
[----:B------:R-:W-:Y:S01]  /*84c0*/  @P4 STG.E.U16 desc[UR50][R2.64+0x30], R36 ;  /* 0x0000302402004986 */ /* 0x000fe2000c101532 */
[----:B------:R-:W-:Y:S01]  /*84d0*/  ISETP.GT.AND P0, PT, R0, 0x21, PT ;  /* 0x000000210000780c */ /* 0x000fe20003f04270 */
[-C--:B------:R-:W-:Y:S01]  /*84e0*/  FMUL R52, R52, R23.reuse ;  /* 0x0000001734347220 */ /* 0x080fe20000400000 */
[C---:B------:R-:W-:Y:S01]  /*84f0*/  ISETP.GT.AND P4, PT, R4.reuse, RZ, P3 ;  /* 0x000000ff0400720c */ /* 0x040fe20001f84270 */
[----:B------:R-:W-:Y:S01]  /*8500*/  @P5 STG.E.U16 desc[UR50][R2.64+0x32], R37 ;  /* 0x0000322502005986 */ /* 0x000fe2000c101532 */
        /* <DEDUP_REMOVED lines=328> */
[----:B------:R-:W-:-:S02]  /*9990*/  ISETP.GT.AND P1, PT, R4, 0x8, P3 ;  /* 0x000000080400780c */ /* 0x000fc40001f24270 */
[----:B------:R-:W-:Y:S01]  /*99a0*/  F2FP.BF16.F32.PACK_AB R105, RZ, R105 ;  /* 0x00000069ff69723e */ /* 0x000fe200000010ff */
[----:B------:R-:W-:Y:S01]  /*99b0*/  @P2 STG.E.U16 desc[UR50][R6.64+0x132], R103 ;  /* 0x0001326706002986 */ /* 0x000fe2000c101532 */
[----:B------:R-:W-:Y:S02]  /*99c0*/  ISETP.GT.AND P3, PT, R0, 0xa8, PT ;  /* 0x000000a80000780c */ /* 0x000fe40003f64270 */
[----:B------:R-:W-:Y:S01]  /*99d0*/  ISETP.GT.AND P2, PT, R4, 0x8, P0 ;  /* 0x000000080400780c */ /* 0x000fe20000744270 */
[----:B------:R-:W-:Y:S01]  /*99e0*/  @P4 STG.E.U16 desc[UR50][R2.64+0x140], R104 ;  /* 0x0001406802004986 */ /* 0x000fe2000c101532 */
[----:B------:R-:W-:Y:S02]  /*99f0*/  ISETP.GT.AND P0, PT, R0, 0xa9, PT ;  /* 0x000000a90000780c */ /* 0x000fe40003f04270 */
[C---:B------:R-:W-:Y:S01]  /*9a00*/  ISETP.GT.AND P4, PT, R4.reuse, RZ, P3 ;  /* 0x000000ff0400720c */ /* 0x040fe20001f84270 */
[----:B------:R-:W-:Y:S01]  /*9a10*/  @P5 STG.E.U16 desc[UR50][R2.64+0x142], R105 ;  /* 0x0001426902005986 */ /* 0x000fe2000c101532 */
[----:B------:R-:W-:-:S02]  /*9a20*/  ISETP.GT.AND P5, PT, R4, RZ, P0 ;  /* 0x000000ff0400720c */ /* 0x000fc400007a4270 */
[----:B------:R-:W-:Y:S02]  /*9a30*/  F2FP.BF16.F32.PACK_AB R106, RZ, R106 ;  /* 0x0000006aff6a723e */ /* 0x000fe400000010ff */
[----:B------:R-:W-:Y:S02]  /*9a40*/  F2FP.BF16.F32.PACK_AB R107, RZ, R107 ;  /* 0x0000006bff6b723e */ /* 0x000fe400000010ff */
[----:B------:R-:W-:Y:S01]  /*9a50*/  F2FP.BF16.F32.PACK_AB R108, RZ, R108 ;  /* 0x0000006cff6c723e */ /* 0x000fe200000010ff */
[----:B------:R-:W-:Y:S01]  /*9a60*/  @P1 STG.E.U16 desc[UR50][R6.64+0x140], R106 ;  /* 0x0001406a06001986 */ /* 0x000fe2000c101532 */
[----:B------:R-:W-:Y:S02]  /*9a70*/  ISETP.GT.AND P1, PT, R4, 0x8, P3 ;  /* 0x000000080400780c */ /* 0x000fe40001f24270 */
[----:B------:R-:W-:Y:S01]  /*9a80*/  F2FP.BF16.F32.PACK_AB R109, RZ, R109 ;  /* 0x0000006dff6d723e */ /* 0x000fe200000010ff */
[----:B------:R-:W-:Y:S01]  /*9a90*/  @P2 STG.E.U16 desc[UR50][R6.64+0x142], R107 ;  /* 0x0001426b06002986 */ /* 0x000fe2000c101532 */
[----:B------:R-:W-:-:S02]  /*9aa0*/  ISETP.GT.AND P3, PT, R0, 0xb0, PT ;  /* 0x000000b00000780c */ /* 0x000fc40003f64270 */
[----:B------:R-:W-:Y:S01]  /*9ab0*/  ISETP.GT.AND P2, PT, R4, 0x8, P0 ;  /* 0x000000080400780c */ /* 0x000fe20000744270 */
[----:B------:R-:W-:Y:S01]  /*9ac0*/  @P4 STG.E.U16 desc[UR50][R2.64+0x150], R108 ;  /* 0x0001506c02004986 */ /* 0x000fe2000c101532 */
[----:B------:R-:W-:Y:S02]  /*9ad0*/  ISETP.GT.AND P0, PT, R0, 0xb1, PT ;  /* 0x000000b10000780c */ /* 0x000fe40003f04270 */
[C---:B------:R-:W-:Y:S01]  /*9ae0*/  ISETP.GT.AND P4, PT, R4.reuse, RZ, P3 ;  /* 0x000000ff0400720c */ /* 0x040fe20001f84270 */
[----:B------:R-:W-:Y:S01]  /*9af0*/  @P5 STG.E.U16 desc[UR50][R2.64+0x152], R109 ;  /* 0x0001526d02005986 */ /* 0x000fe2000c101532 */
[----:B------:R-:W-:Y:S02]  /*9b00*/  ISETP.GT.AND P5, PT, R4, RZ, P0 ;  /* 0x000000ff0400720c */ /* 0x000fe400007a4270 */
[----:B------:R-:W-:Y:S02]  /*9b10*/  F2FP.BF16.F32.PACK_AB R110, RZ, R110 ;  /* 0x0000006eff6e723e */ /* 0x000fe400000010ff */
[----:B------:R-:W-:-:S02]  /*9b20*/  F2FP.BF16.F32.PACK_AB R111, RZ, R111 ;  /* 0x0000006fff6f723e */ /* 0x000fc400000010ff */
[----:B------:R-:W-:Y:S01]  /*9b30*/  F2FP.BF16.F32.PACK_AB R112, RZ, R112 ;  /* 0x00000070ff70723e */ /* 0x000fe200000010ff */
[----:B------:R-:W-:Y:S01]  /*9b40*/  @P1 STG.E.U16 desc[UR50][R6.64+0x150], R110 ;  /* 0x0001506e06001986 */ /* 0x000fe2000c101532 */
[----:B------:R-:W-:Y:S02]  /*9b50*/  ISETP.GT.AND P1, PT, R4, 0x8, P3 ;  /* 0x000000080400780c */ /* 0x000fe40001f24270 */
[----:B------:R-:W-:Y:S01]  /*9b60*/  F2FP.BF16.F32.PACK_AB R113, RZ, R113 ;  /* 0x00000071ff71723e */ /* 0x000fe200000010ff */
[----:B------:R-:W-:Y:S01]  /*9b70*/  @P2 STG.E.U16 desc[UR50][R6.64+0x152], R111 ;  /* 0x0001526f06002986 */ /* 0x000fe2000c101532 */
[----:B------:R-:W-:Y:S02]  /*9b80*/  ISETP.GT.AND P3, PT, R0, 0xb8, PT ;  /* 0x000000b80000780c */ /* 0x000fe40003f64270 */
[----:B------:R-:W-:Y:S01]  /*9b90*/  ISETP.GT.AND P2, PT, R4, 0x8, P0 ;  /* 0x000000080400780c */ /* 0x000fe20000744270 */
[----:B------:R-:W-:Y:S01]  /*9ba0*/  @P4 STG.E.U16 desc[UR50][R2.64+0x160], R112 ;  /* 0x0001607002004986 */ /* 0x000fe2000c101532 */
[----:B------:R-:W-:-:S02]  /*9bb0*/  ISETP.GT.AND P0, PT, R0, 0xb9, PT ;  /* 0x000000b90000780c */ /* 0x000fc40003f04270 */
[C---:B------:R-:W-:Y:S01]  /*9bc0*/  ISETP.GT.AND P4, PT, R4.reuse, RZ, P3 ;  /* 0x000000ff0400720c */ /* 0x040fe20001f84270 */
[----:B------:R-:W-:Y:S01]  /*9bd0*/  @P5 STG.E.U16 desc[UR50][R2.64+0x162], R113 ;  /* 0x0001627102005986 */ /* 0x000fe2000c101532 */
[C---:B------:R-:W-:Y:S02]  /*9be0*/  ISETP.GT.AND P5, PT, R4.reuse, RZ, P0 ;  /* 0x000000ff0400720c */ /* 0x040fe400007a4270 */
[----:B------:R-:W-:Y:S02]  /*9bf0*/  F2FP.BF16.F32.PACK_AB R114, RZ, R114 ;  /* 0x00000072ff72723e */ /* 0x000fe400000010ff */
[----:B------:R-:W-:Y:S02]  /*9c00*/  F2FP.BF16.F32.PACK_AB R115, RZ, R115 ;  /* 0x00000073ff73723e */ /* 0x000fe400000010ff */
        /* <DEDUP_REMOVED lines=58> */
[C---:B------:R-:W-:Y:S02]  /*9fb0*/  ISETP.GT.AND P1, PT, R4.reuse, 0x8, P2 ;  /* 0x000000080400780c */ /* 0x040fe40001724270 */
[----:B------:R-:W-:Y:S01]  /*9fc0*/  F2FP.BF16.F32.PACK_AB R133, RZ, R133 ;  /* 0x00000085ff85723e */ /* 0x000fe200000010ff */
[----:B------:R-:W-:Y:S01]  /*9fd0*/  @P0 STG.E.U16 desc[UR50][R6.64+0x1a2], R131 ;  /* 0x0001a28306000986 */ /* 0x000fe2000c101532 */
[----:B------:R-:W-:-:S02]  /*9fe0*/  ISETP.GT.AND P2, PT, R4, 0x8, P3 ;  /* 0x000000080400780c */ /* 0x000fc40001f44270 */
[C---:B------:R-:W-:Y:S01]  /*9ff0*/  ISETP.GT.AND P3, PT, R0.reuse, 0xe0, PT ;  /* 0x000000e00000780c */ /* 0x040fe20003f64270 */
        /* <DEDUP_REMOVED lines=9> */
[----:B------:R-:W-:Y:S02]  /*a090*/  F2FP.BF16.F32.PACK_AB R137, RZ, R137 ;  /* 0x00000089ff89723e */ /* 0x000fe400000010ff */
[C---:B------:R-:W-:Y:S01]  /*a0a0*/  ISETP.GT.AND P1, PT, R4.reuse, 0x8, P3 ;  /* 0x000000080400780c */ /* 0x040fe20001f24270 */
[----:B------:R-:W-:Y:S01]  /*a0b0*/  @P2 STG.E.U16 desc[UR50][R6.64+0x1b2], R135 ;  /* 0x0001b28706002986 */ /* 0x000fe2000c101532 */
[----:B------:R-:W-:Y:S02]  /*a0c0*/  ISETP.GT.AND P0, PT, R4, 0x8, P0 ;  /* 0x000000080400780c */ /* 0x000fe40000704270 */
[----:B------:R-:W-:Y:S01]  /*a0d0*/  F2FP.BF16.F32.PACK_AB R138, RZ, R138 ;  /* 0x0000008aff8a723e */ /* 0x000fe200000010ff */
[----:B------:R-:W-:Y:S01]  /*a0e0*/  @P4 STG.E.U16 desc[UR50][R2.64+0x1c0], R136 ;  /* 0x0001c08802004986 */ /* 0x000fe2000c101532 */
[----:B------:R-:W-:-:S02]  /*a0f0*/  ISETP.GT.AND P4, PT, R0, 0xe8, PT ;  /* 0x000000e80000780c */ /* 0x000fc40003f84270 */
[----:B------:R-:W-:Y:S01]  /*a100*/  F2FP.BF16.F32.PACK_AB R139, RZ, R139 ;  /* 0x0000008bff8b723e */ /* 0x000fe200000010ff */
[----:B------:R-:W-:Y:S01]  /*a110*/  @P5 STG.E.U16 desc[UR50][R2.64+0x1c2], R137 ;  /* 0x0001c28902005986 */ /* 0x000fe2000c101532 */
[----:B------:R-:W-:Y:S02]  /*a120*/  ISETP.GT.AND P5, PT, R0, 0xe9, PT ;  /* 0x000000e90000780c */ /* 0x000fe40003fa4270 */
[C---:B------:R-:W-:Y:S01]  /*a130*/  ISETP.GT.AND P2, PT, R4.reuse, RZ, P4 ;  /* 0x000000ff0400720c */ /* 0x040fe20002744270 */
[----:B------:R-:W-:Y:S01]  /*a140*/  @P1 STG.E.U16 desc[UR50][R6.64+0x1c0], R138 ;  /* 0x0001c08a06001986 */ /* 0x000fe2000c101532 */
[----:B------:R-:W-:Y:S02]  /*a150*/  ISETP.GT.AND P6, PT, R4, RZ, P5 ;  /* 0x000000ff0400720c */ /* 0x000fe40002fc4270 */
[----:B------:R-:W-:Y:S01]  /*a160*/  F2FP.BF16.F32.PACK_AB R140, RZ, R140 ;  /* 0x0000008cff8c723e */ /* 0x000fe200000010ff */
[----:B------:R-:W-:Y:S01]  /*a170*/  @P0 STG.E.U16 desc[UR50][R6.64+0x1c2], R139 ;  /* 0x0001c28b06000986 */ /* 0x000fe2000c101532 */
[----:B------:R-:W-:-:S02]  /*a180*/  F2FP.BF16.F32.PACK_AB R141, RZ, R141 ;  /* 0x0000008dff8d723e */ /* 0x000fc400000010ff */
[----:B------:R-:W-:Y:S02]  /*a190*/  ISETP.GT.AND P4, PT, R4, 0x8, P4 ;  /* 0x000000080400780c */ /* 0x000fe40002784270 */
[C---:B------:R-:W-:Y:S02]  /*a1a0*/  ISETP.GT.AND P3, PT, R0.reuse, 0xf0, PT ;  /* 0x000000f00000780c */ /* 0x040fe40003f64270 */
[----:B------:R-:W-:Y:S01]  /*a1b0*/  F2FP.BF16.F32.PACK_AB R142, RZ, R142 ;  /* 0x0000008eff8e723e */ /* 0x000fe200000010ff */
[----:B------:R-:W-:Y:S01]  /*a1c0*/  @P2 STG.E.U16 desc[UR50][R2.64+0x1d0], R140 ;  /* 0x0001d08c02002986 */ /* 0x000fe2000c101532 */
[----:B------:R-:W-:Y:S02]  /*a1d0*/  ISETP.GT.AND P2, PT, R0, 0xf1, PT ;  /* 0x000000f10000780c */ /* 0x000fe40003f44270 */
[----:B------:R-:W-:Y:S01]  /*a1e0*/  F2FP.BF16.F32.PACK_AB R143, RZ, R143 ;  /* 0x0000008fff8f723e */ /* 0x000fe200000010ff */
[----:B------:R-:W-:Y:S01]  /*a1f0*/  @P6 STG.E.U16 desc[UR50][R2.64+0x1d2], R141 ;  /* 0x0001d28d02006986 */ /* 0x000fe2000c101532 */
[----:B------:R-:W-:-:S02]  /*a200*/  ISETP.GT.AND P6, PT, R4, 0x8, P5 ;  /* 0x000000080400780c */ /* 0x000fc40002fc4270 */
[C---:B------:R-:W-:Y:S01]  /*a210*/  ISETP.GT.AND P5, PT, R4.reuse, RZ, P3 ;  /* 0x000000ff0400720c */ /* 0x040fe20001fa4270 */
[----:B------:R-:W-:Y:S01]  /*a220*/  @P4 STG.E.U16 desc[UR50][R6.64+0x1d0], R142 ;  /* 0x0001d08e06004986 */ /* 0x000fe2000c101532 */
[C---:B------:R-:W-:Y:S02]  /*a230*/  ISETP.GT.AND P3, PT, R4.reuse, 0x8, P3 ;  /* 0x000000080400780c */ /* 0x040fe40001f64270 */
[C---:B------:R-:W-:Y:S02]  /*a240*/  ISETP.GT.AND P4, PT, R4.reuse, RZ, P2 ;  /* 0x000000ff0400720c */ /* 0x040fe40001784270 */
[----:B------:R-:W-:Y:S02]  /*a250*/  F2FP.BF16.F32.PACK_AB R144, RZ, R144 ;  /* 0x00000090ff90723e */ /* 0x000fe400000010ff */
[----:B------:R-:W-:Y:S02]  /*a260*/  ISETP.GT.AND P2, PT, R4, 0x8, P2 ;  /* 0x000000080400780c */ /* 0x000fe40001744270 */
[C---:B------:R-:W-:Y:S01]  /*a270*/  ISETP.GT.AND P0, PT, R0.reuse, 0xf9, PT ;  /* 0x000000f90000780c */ /* 0x040fe20003f04270 */
[----:B------:R-:W-:Y:S01]  /*a280*/  @P6 STG.E.U16 desc[UR50][R6.64+0x1d2], R143 ;  /* 0x0001d28f06006986 */ /* 0x000fe2000c101532 */
[----:B------:R-:W-:-:S02]  /*a290*/  ISETP.GT.AND P1, PT, R0, 0xf8, PT ;  /* 0x000000f80000780c */ /* 0x000fc40003f24270 */
[----:B------:R-:W-:Y:S01]  /*a2a0*/  F2FP.BF16.F32.PACK_AB R145, RZ, R145 ;  /* 0x00000091ff91723e */ /* 0x000fe200000010ff */
[----:B------:R-:W-:Y:S01]  /*a2b0*/  @P5 STG.E.U16 desc[UR50][R2.64+0x1e0], R144 ;  /* 0x0001e09002005986 */ /* 0x000fe2000c101532 */
[C---:B------:R-:W-:Y:S01]  /*a2c0*/  ISETP.GT.AND P6, PT, R4.reuse, RZ, P1 ;  /* 0x000000ff0400720c */ /* 0x040fe20000fc4270 */
[----:B------:R-:W-:Y:S01]  /*a2d0*/  @P3 IMAD.MOV.U32 R5, RZ, RZ, R7 ;  /* 0x000000ffff053224 */ /* 0x000fe200078e0007 */
[C---:B------:R-:W-:Y:S01]  /*a2e0*/  ISETP.GT.AND P5, PT, R4.reuse, RZ, P0 ;  /* 0x000000ff0400720c */ /* 0x040fe200007a4270 */
[----:B------:R-:W-:Y:S01]  /*a2f0*/  @P4 STG.E.U16 desc[UR50][R2.64+0x1e2], R145 ;  /* 0x0001e29102004986 */ /* 0x000fe2000c101532 */
[C---:B------:R-:W-:Y:S02]  /*a300*/  ISETP.GT.AND P1, PT, R4.reuse, 0x8, P1 ;  /* 0x000000080400780c */ /* 0x040fe40000f24270 */
[----:B------:R-:W-:Y:S01]  /*a310*/  ISETP.GT.AND P0, PT, R4, 0x8, P0 ;  /* 0x000000080400780c */ /* 0x000fe20000704270 */
[----:B------:R-:W-:Y:S01]  /*a320*/  @P3 IMAD.MOV.U32 R4, RZ, RZ, R6 ;  /* 0x000000ffff043224 */ /* 0x000fe200078e0006 */
[----:B------:R-:W-:-:S02]  /*a330*/  F2FP.BF16.F32.PACK_AB R146, RZ, R146 ;  /* 0x00000092ff92723e */ /* 0x000fc400000010ff */
[----:B------:R-:W-:Y:S02]  /*a340*/  F2FP.BF16.F32.PACK_AB R147, RZ, R147 ;  /* 0x00000093ff93723e */ /* 0x000fe400000010ff */
[----:B------:R-:W-:Y:S01]  /*a350*/  F2FP.BF16.F32.PACK_AB R148, RZ, R148 ;  /* 0x00000094ff94723e */ /* 0x000fe200000010ff */
[----:B------:R0:W-:Y:S01]  /*a360*/  @P3 STG.E.U16 desc[UR50][R4.64+0x1e0], R146 ;  /* 0x0001e09204003986 */ /* 0x0001e2000c101532 */
[----:B------:R-:W-:Y:S02]  /*a370*/  F2FP.BF16.F32.PACK_AB R149, RZ, R149 ;  /* 0x00000095ff95723e */ /* 0x000fe400000010ff */
[----:B------:R-:W-:Y:S02]  /*a380*/  F2FP.BF16.F32.PACK_AB R150, RZ, R150 ;  /* 0x00000096ff96723e */ /* 0x000fe400000010ff */
[----:B------:R-:W-:Y:S01]  /*a390*/  F2FP.BF16.F32.PACK_AB R151, RZ, R151 ;  /* 0x00000097ff97723e */ /* 0x000fe200000010ff */
[----:B0-----:R-:W-:Y:S02]  /*a3a0*/  @P2 IMAD.MOV.U32 R4, RZ, RZ, R6 ;  /* 0x000000ffff042224 */ /* 0x001fe400078e0006 */
[----:B------:R-:W-:-:S05]  /*a3b0*/  @P2 IMAD.MOV.U32 R5, RZ, RZ, R7 ;  /* 0x000000ffff052224 */ /* 0x000fca00078e0007 */
[----:B------:R-:W-:Y:S04]  /*a3c0*/  @P2 STG.E.U16 desc[UR50][R4.64+0x1e2], R147 ;  /* 0x0001e29304002986 */ /* 0x000fe8000c101532 */
[----:B------:R-:W-:Y:S04]  /*a3d0*/  @P6 STG.E.U16 desc[UR50][R2.64+0x1f0], R148 ;  /* 0x0001f09402006986 */ /* 0x000fe8000c101532 */
[----:B------:R0:W-:Y:S02]  /*a3e0*/  @P5 STG.E.U16 desc[UR50][R2.64+0x1f2], R149 ;  /* 0x0001f29502005986 */ /* 0x0001e4000c101532 */
[----:B0-----:R-:W-:-:S02]  /*a3f0*/  @P1 IMAD.MOV.U32 R2, RZ, RZ, R6 ;  /* 0x000000ffff021224 */ /* 0x001fc400078e0006 */
[----:B------:R-:W-:-:S05]  /*a400*/  @P1 IMAD.MOV.U32 R3, RZ, RZ, R7 ;  /* 0x000000ffff031224 */ /* 0x000fca00078e0007 */
[----:B------:R0:W-:Y:S04]  /*a410*/  @P1 STG.E.U16 desc[UR50][R2.64+0x1f0], R150 ;  /* 0x0001f09602001986 */ /* 0x0001e8000c101532 */
[----:B------:R0:W-:Y:S02]  /*a420*/  @P0 STG.E.U16 desc[UR50][R6.64+0x1f2], R151 ;  /* 0x0001f29706000986 */ /* 0x0001e4000c101532 */
.L_x_289:
[----:B------:R-:W-:Y:S05]  /*a430*/  BSYNC B0 ;  /* 0x0000000000007941 */ /* 0x000fea0003800000 */
.L_x_35:
[----:B0-----:R-:W-:Y:S01]  /*a440*/  IMAD.U32 R2, RZ, RZ, UR38 ;  /* 0x00000026ff027e24 */ /* 0x001fe2000f8e00ff */
[----:B------:R-:W-:Y:S01]  /*a450*/  ULDC.64 UR4, c[0x0][0x650] ;  /* 0x0001940000047ab9 */ /* 0x000fe20000000a00 */
[----:B------:R-:W-:Y:S01]  /*a460*/  IMAD.U32 R0, RZ, RZ, UR41 ;  /* 0x00000029ff007e24 */ /* 0x000fe2000f8e00ff */
[----:B------:R0:W-:Y:S01]  /*a470*/  SYNCS.ARRIVE.TRANS64.A1T0 RZ, [R160+UR46], RZ ;  /* 0x000000ffa0ff79a7 */ /* 0x0001e2000810002e */
[----:B------:R-:W-:Y:S01]  /*a480*/  IMAD.U32 R3, RZ, RZ, UR39 ;  /* 0x00000027ff037e24 */ /* 0x000fe2000f8e00ff */
[C---:B------:R-:W-:Y:S01]  /*a490*/  LEA R16, P0, R2.reuse, R16, 0x1 ;  /* 0x0000001002107211 */ /* 0x040fe200078008ff */
[----:B-----5:R-:W-:Y:S02]  /*a4a0*/  IMAD.MOV.U32 R18, RZ, RZ, -0x1 ;  /* 0xffffffffff127424 */ /* 0x020fe400078e00ff */
[----:B------:R-:W-:Y:S01]  /*a4b0*/  IMAD.MOV.U32 R19, RZ, RZ, -0x1 ;  /* 0xffffffffff137424 */ /* 0x000fe200078e00ff */
[----:B------:R-:W-:Y:S01]  /*a4c0*/  LEA.HI.X R17, R2, R17, R0, 0x1, P0 ;  /* 0x0000001102117211 */ /* 0x000fe200000f0c00 */
[----:B------:R-:W-:Y:S01]  /*a4d0*/  IMAD.MOV.U32 R2, RZ, RZ, -0x1 ;  /* 0xffffffffff027424 */ /* 0x000fe200078e00ff */
[----:B------:R-:W-:-:S02]  /*a4e0*/  ISETP.GE.U32.AND P0, PT, R16, UR4, PT ;  /* 0x0000000410007c0c */ /* 0x000fc4000bf06070 */
[----:B------:R-:W-:Y:S02]  /*a4f0*/  PRMT R0, RZ, 0x7610, R0 ;  /* 0x00007610ff007816 */ /* 0x000fe40000000000 */
[----:B------:R-:W-:-:S13]  /*a500*/  ISETP.GE.U32.AND.EX P0, PT, R17, UR5, PT, P0 ;  /* 0x0000000511007c0c */ /* 0x000fda000bf06100 */
[----:B0-----:R-:W-:Y:S05]  /*a510*/  @P0 BRA `(.L_x_290) ;  /* 0x00000004008c0947 */ /* 0x001fea0003800000 */
[----:B------:R-:W0:Y:S01]  /*a520*/  S2UR UR7, SR_CTAID.X ;  /* 0x00000000000779c3 */ /* 0x000e220000002500 */
[----:B------:R-:W-:Y:S01]  /*a530*/  ULDC.64 UR4, c[0x0][0x628] ;  /* 0x00018a0000047ab9 */ /* 0x000fe20000000a00 */
[----:B------:R-:W-:Y:S01]  /*a540*/  ULDC UR6, c[0x0][0x150] ;  /* 0x0000540000067ab9 */ /* 0x000fe20000000800 */
[----:B------:R-:W-:Y:S01]  /*a550*/  ISETP.NE.U32.AND P0, PT, RZ, UR4, PT ;  /* 0x00000004ff007c0c */ /* 0x000fe2000bf05070 */
[----:B------:R-:W-:Y:S01]  /*a560*/  ULDC UR15, c[0x0][0x630] ;  /* 0x00018c00000f7ab9 */ /* 0x000fe20000000800 */
[C---:B------:R-:W-:Y:S01]  /*a570*/  R2UR UR16, R16.reuse ;  /* 0x00000000101072ca */ /* 0x040fe200000e0000 */
[----:B------:R-:W-:Y:S01]  /*a580*/  ULDC UR18, c[0x0][0x154] ;  /* 0x0000550000127ab9 */ /* 0x000fe20000000800 */
[----:B------:R-:W-:Y:S01]  /*a590*/  ISETP.NE.AND.EX P0, PT, RZ, UR5, PT, P0 ;  /* 0x00000005ff007c0c */ /* 0x000fe2000bf05300 */
[----:B------:R-:W1:Y:S01]  /*a5a0*/  S2UR UR19, SR_CTAID.Y ;  /* 0x00000000001379c3 */ /* 0x000e620000002600 */
[----:B------:R-:W-:Y:S02]  /*a5b0*/  R2UR UR17, R17 ;  /* 0x00000000111172ca */ /* 0x000fe400000e0000 */
[----:B------:R-:W-:-:S02]  /*a5c0*/  R2UR UR12, R16 ;  /* 0x00000000100c72ca */ /* 0x000fc400000e0000 */
[----:B------:R-:W-:Y:S02]  /*a5d0*/  R2UR UR13, R17 ;  /* 0x00000000110d72ca */ /* 0x000fe400000e0000 */
[----:B0-----:R-:W-:-:S05]  /*a5e0*/  I2FP.F32.U32 R0, UR7 ;  /* 0x0000000700007c45 */ /* 0x001fca0008201000 */
[----:B------:R-:W-:-:S04]  /*a5f0*/  FMUL R0, R0, UR6 ;  /* 0x0000000600007c20 */ /* 0x000fc80008400000 */
[----:B------:R0:W0:Y:S01]  /*a600*/  F2I.U32.TRUNC.NTZ R2, R0 ;  /* 0x0000000000027305 */ /* 0x000022000020f000 */
[----:B-1----:R-:W-:Y:S05]  /*a610*/  @!P0 BRA `(.L_x_291) ;  /* 0x0000000000308947 */ /* 0x002fea0003800000 */
        /* <DEDUP_REMOVED lines=12> */
.L_x_291:
[----:B------:R-:W-:Y:S01]  /*a6e0*/  USHF.R.U64 UR6, UR12, UR15, UR13 ;  /* 0x0000000f0c067299 */ /* 0x000fe2000800120d */
[----:B0-----:R-:W-:Y:S01]  /*a6f0*/  I2FP.F32.U32 R0, UR19 ;  /* 0x0000001300007c45 */ /* 0x001fe20008201000 */
[----:B------:R-:W-:Y:S01]  /*a700*/  USHF.R.U32.HI UR4, URZ, UR15, UR13 ;  /* 0x0000000f3f047299 */ /* 0x000fe2000801160d */
[----:B------:R-:W-:Y:S01]  /*a710*/  R2UR UR14, R2 ;  /* 0x00000000020e72ca */ /* 0x000fe200000e0000 */
[----:B------:R-:W-:Y:S02]  /*a720*/  UIADD3 UR9, UP0, URZ, -UR6, URZ ;  /* 0x800000063f097290 */ /* 0x000fe4000ff1e03f */
[----:B------:R-:W-:Y:S01]  /*a730*/  FMUL R0, R0, UR18 ;  /* 0x0000001200007c20 */ /* 0x000fe20008400000 */
[----:B------:R-:W-:Y:S01]  /*a740*/  ULDC.64 UR12, c[0x0][0x620] ;  /* 0x00018800000c7ab9 */ /* 0x000fe20000000a00 */
[----:B------:R-:W-:Y:S01]  /*a750*/  UIADD3.X UR4, URZ, ~UR4, URZ, UP0, !UPT ;  /* 0x800000043f047290 */ /* 0x000fe200087fe43f */
[----:B------:R-:W-:Y:S01]  /*a760*/  UMOV UR10, UR16 ;  /* 0x00000010000a7c82 */ /* 0x000fe20008000000 */
[----:B------:R-:W-:-:S02]  /*a770*/  UMOV UR11, UR17 ;  /* 0x00000011000b7c82 */ /* 0x000fc40008000000 */
[----:B------:R-:W0:Y:S01]  /*a780*/  F2I.U32.TRUNC.NTZ R0, R0 ;  /* 0x0000000000007305 */ /* 0x000e22000020f000 */
[----:B------:R-:W-:Y:S02]  /*a790*/  UIMAD UR4, UR4, UR12, URZ ;  /* 0x0000000c040472a4 */ /* 0x000fe4000f8e023f */
[----:B------:R-:W-:Y:S02]  /*a7a0*/  UIMAD.WIDE.U32 UR10, UR9, UR12, UR10 ;  /* 0x0000000c090a72a5 */ /* 0x000fe4000f8e000a */
[----:B------:R-:W-:Y:S01]  /*a7b0*/  UIMAD UR9, UR9, UR13, UR4 ;  /* 0x0000000d090972a4 */ /* 0x000fe2000f8e0204 */
[----:B------:R-:W-:Y:S01]  /*a7c0*/  ULDC UR22, c[0x0][0x658] ;  /* 0x0001960000167ab9 */ /* 0x000fe20000000800 */
[----:B------:R-:W-:Y:S02]  /*a7d0*/  UMOV UR12, 0xffffffff ;  /* 0xffffffff000c7882 */ /* 0x000fe40000000000 */
[----:B------:R-:W-:Y:S01]  /*a7e0*/  UIADD3 UR11, UR11, UR9, URZ ;  /* 0x000000090b0b7290 */ /* 0x000fe2000fffe03f */
[----:B------:R-:W-:Y:S01]  /*a7f0*/  ULDC UR13, c[0x0][0x618] ;  /* 0x00018600000d7ab9 */ /* 0x000fe20000000800 */
[----:B------:R-:W-:Y:S01]  /*a800*/  ULDC.64 UR4, c[0x0][0x640] ;  /* 0x0001900000047ab9 */ /* 0x000fe20000000a00 */
[----:B------:R-:W-:Y:S01]  /*a810*/  USHF.L.U32 UR18, UR12, UR22, URZ ;  /* 0x000000160c127299 */ /* 0x000fe2000800063f */
[----:B------:R-:W-:Y:S01]  /*a820*/  ISETP.NE.U32.AND P0, PT, RZ, UR4, PT ;  /* 0x00000004ff007c0c */ /* 0x000fe2000bf05070 */
[----:B------:R-:W-:Y:S01]  /*a830*/  USHF.R.U64 UR12, UR10, UR13, UR11 ;  /* 0x0000000d0a0c7299 */ /* 0x000fe2000800120b */
[----:B0-----:R-:W-:Y:S01]  /*a840*/  R2UR UR16, R0 ;  /* 0x00000000001072ca */ /* 0x001fe200000e0000 */
[----:B------:R-:W-:Y:S01]  /*a850*/  USHF.R.U32.HI UR10, URZ, UR13, UR11 ;  /* 0x0000000d3f0a7299 */ /* 0x000fe2000801160b */
[----:B------:R-:W-:Y:S01]  /*a860*/  ISETP.NE.AND.EX P0, PT, RZ, UR5, PT, P0 ;  /* 0x00000005ff007c0c */ /* 0x000fe2000bf05300 */
[----:B------:R-:W-:Y:S01]  /*a870*/  ULDC UR17, c[0x0][0x608] ;  /* 0x0001820000117ab9 */ /* 0x000fe20000000800 */
[----:B------:R-:W-:-:S02]  /*a880*/  ULOP3.LUT UR23, URZ, UR18, URZ, 0x33, !UPT ;  /* 0x000000123f177292 */ /* 0x000fc4000f8e333f */
[----:B------:R-:W-:Y:S02]  /*a890*/  USHF.R.U64 UR18, UR12, UR17, UR10 ;  /* 0x000000110c127299 */ /* 0x000fe4000800120a */
[----:B------:R-:W-:Y:S01]  /*a8a0*/  USHF.R.U32.HI UR10, URZ, UR17, UR10 ;  /* 0x000000113f0a7299 */ /* 0x000fe2000801160a */
[----:B------:R-:W-:Y:S01]  /*a8b0*/  UMOV UR20, 0x1 ;  /* 0x0000000100147882 */ /* 0x000fe20000000000 */
[----:B------:R-:W-:Y:S02]  /*a8c0*/  UIADD3 UR14, -UR14, URZ, URZ ;  /* 0x0000003f0e0e7290 */ /* 0x000fe4000fffe13f */
[----:B------:R-:W-:Y:S02]  /*a8d0*/  USHF.L.U32 UR13, UR20, UR22, URZ ;  /* 0x00000016140d7299 */ /* 0x000fe4000800063f */
[----:B------:R-:W-:Y:S01]  /*a8e0*/  USHF.R.U64 UR20, UR18, UR22, UR10 ;  /* 0x0000001612147299 */ /* 0x000fe2000800120a */
[----:B------:R-:W-:Y:S01]  /*a8f0*/  ULDC UR15, c[0x0][0x144] ;  /* 0x00005100000f7ab9 */ /* 0x000fe20000000800 */
[----:B------:R-:W-:Y:S01]  /*a900*/  ULDC UR8, c[0x0][0x600] ;  /* 0x0001800000087ab9 */ /* 0x000fe20000000800 */
[----:B------:R-:W-:-:S02]  /*a910*/  UIADD3 UR21, -UR16, URZ, URZ ;  /* 0x0000003f10157290 */ /* 0x000fc4000fffe13f */
[----:B------:R-:W-:Y:S02]  /*a920*/  USHF.R.U32.HI UR17, URZ, UR22, UR10 ;  /* 0x000000163f117299 */ /* 0x000fe4000801160a */
[----:B------:R-:W-:Y:S02]  /*a930*/  UIADD3 UR9, UR8, -0x1, URZ ;  /* 0xffffffff08097890 */ /* 0x000fe4000fffe03f */
[----:B------:R-:W-:Y:S01]  /*a940*/  UIMAD UR22, UR15, UR14, UR7 ;  /* 0x0000000e0f1672a4 */ /* 0x000fe2000f8e0207 */
[----:B------:R-:W-:Y:S01]  /*a950*/  ULDC UR26, c[0x0][0x148] ;  /* 0x00005200001a7ab9 */ /* 0x000fe20000000800 */
[----:B------:R-:W-:Y:S01]  /*a960*/  ULDC UR24, c[0x0][0x648] ;  /* 0x0001920000187ab9 */ /* 0x000fe20000000800 */
[----:B------:R-:W-:Y:S01]  /*a970*/  ULDC UR25, c[0x0][0x638] ;  /* 0x00018e0000197ab9 */ /* 0x000fe20000000800 */
        /* <DEDUP_REMOVED lines=12> */
.L_x_292:
[----:B------:R-:W-:Y:S01]  /*aa40*/  UISETP.NE.AND UP0, UPT, UR40, URZ, UPT ;  /* 0x0000003f2800728c */ /* 0x000fe2000bf05270 */
[----:B------:R-:W-:Y:S01]  /*aa50*/  IMAD.MOV.U32 R0, RZ, RZ, 0x1 ;  /* 0x00000001ff007424 */ /* 0x000fe200078e00ff */
[----:B------:R-:W-:Y:S01]  /*aa60*/  USHF.R.U64 UR4, UR16, UR24, UR17 ;  /* 0x0000001810047299 */ /* 0x000fe20008001211 */
[----:B------:R-:W-:Y:S01]  /*aa70*/  IMAD.U32 R19, RZ, RZ, UR6 ;  /* 0x00000006ff137e24 */ /* 0x000fe2000f8e00ff */
[----:B------:R-:W-:Y:S02]  /*aa80*/  ULOP3.LUT UR18, UR18, UR23, URZ, 0xc0, !UPT ;  /* 0x0000001712127292 */ /* 0x000fe4000f8ec03f */
[----:B------:R-:W-:Y:S02]  /*aa90*/  UIADD3 UR5, -UR4, URZ, URZ ;  /* 0x0000003f04057290 */ /* 0x000fe4000fffe13f */
[----:B------:R-:W-:Y:S02]  /*aaa0*/  ULOP3.LUT UR9, UR12, UR9, URZ, 0xc0, !UPT ;  /* 0x000000090c097292 */ /* 0x000fe4000f8ec03f */
[----:B------:R-:W-:-:S02]  /*aab0*/  UIMAD UR4, UR13, UR4, UR18 ;  /* 0x000000040d0472a4 */ /* 0x000fc4000f8e0212 */
[----:B------:R-:W-:Y:S02]  /*aac0*/  @UP0 UIMAD UR22, UR26, UR21, UR19 ;  /* 0x000000151a1602a4 */ /* 0x000fe4000f8e0213 */
[----:B------:R-:W-:Y:S01]  /*aad0*/  UIMAD UR5, UR5, UR25, UR20 ;  /* 0x00000019050572a4 */ /* 0x000fe2000f8e0214 */
[----:B------:R-:W-:Y:S02]  /*aae0*/  ULDC UR7, c[0x0][0x610] ;  /* 0x0001840000077ab9 */ /* 0x000fe40000000800 */
[----:B------:R-:W-:Y:S02]  /*aaf0*/  UIMAD UR4, UR4, UR7, UR22 ;  /* 0x00000007040472a4 */ /* 0x000fe4000f8e0216 */
[----:B------:R-:W-:-:S04]  /*ab00*/  UIMAD UR5, UR5, UR8, UR9 ;  /* 0x00000008050572a4 */ /* 0x000fc8000f8e0209 */
[----:B------:R-:W-:Y:S02]  /*ab10*/  USEL UR7, UR5, UR4, !UP0 ;  /* 0x0000000405077287 */ /* 0x000fe4000c000000 */
[----:B------:R-:W-:-:S04]  /*ab20*/  USEL UR4, UR4, UR5, !UP0 ;  /* 0x0000000504047287 */ /* 0x000fc8000c000000 */
[----:B------:R-:W-:Y:S02]  /*ab30*/  IMAD.U32 R2, RZ, RZ, UR7 ;  /* 0x00000007ff027e24 */ /* 0x000fe4000f8e00ff */
[----:B------:R-:W-:-:S07]  /*ab40*/  IMAD.U32 R18, RZ, RZ, UR4 ;  /* 0x00000004ff127e24 */ /* 0x000fce000f8e00ff */
.L_x_290:
[----:B------:R-:W-:Y:S02]  /*ab50*/  LOP3.LUT P0, RZ, R0, 0xff, RZ, 0xc0, !PT ;  /* 0x000000ff00ff7812 */ /* 0x000fe4000780c0ff */
[----:B------:R-:W-:-:S11]  /*ab60*/  LOP3.LUT R170, R170, 0x1, RZ, 0x3c, !PT ;  /* 0x00000001aaaa7812 */ /* 0x000fd600078e3cff */
[----:B------:R-:W-:Y:S05]  /*ab70*/  @P0 BRA `(.L_x_293) ;  /* 0xffffff6800f00947 */ /* 0x000fea000383ffff */
[----:B------:R-:W-:Y:S05]  /*ab80*/  EXIT ;  /* 0x000000000000794d */ /* 0x000fea0003800000 */
.L_x_16:
[----:B------:R-:W-:-:S08]  /*ab90*/  ISETP.NE.AND P0, PT, RZ, UR6, PT ;  /* 0x00000006ff007c0c */ /* 0x000fd0000bf05270 */
[----:B-----5:R-:W0:-:S00]  /*aba0*/  USETMAXREG.DEALLOC.CTAPOOL 0x28 ;  /* 0x00000028000079c8 */ /* 0x020e0000080e0500 */
[----:B------:R-:W-:Y:S05]  /*abb0*/  @P0 EXIT ;  /* 0x000000000000094d */ /* 0x000fea0003800000 */
[----:B0-----:R-:W-:Y:S01]  /*abc0*/  LOP3.LUT P0, RZ, R4, 0xff, RZ, 0xc0, !PT ;  /* 0x000000ff04ff7812 */ /* 0x001fe2000780c0ff */
[----:B------:R-:W-:Y:S02]  /*abd0*/  IMAD.MOV.U32 R9, RZ, RZ, 0x1 ;  /* 0x00000001ff097424 */ /* 0x000fe400078e00ff */
[----:B------:R-:W-:-:S10]  /*abe0*/  IMAD.MOV.U32 R8, RZ, RZ, RZ ;  /* 0x000000ffff087224 */ /* 0x000fd400078e00ff */
[----:B------:R-:W-:Y:S05]  /*abf0*/  @!P0 BRA `(.L_x_294) ;  /* 0x0000000c00a08947 */ /* 0x000fea0003800000 */
[----:B------:R-:W0:Y:S01]  /*ac00*/  S2UR UR5, SR_CgaCtaId ;  /* 0x00000000000579c3 */ /* 0x000e220000008800 */
[----:B------:R-:W-:Y:S01]  /*ac10*/  UMOV UR7, 0x1 ;  /* 0x0000000100077882 */ /* 0x000fe20000000000 */
[----:B------:R-:W-:Y:S01]  /*ac20*/  LOP3.LUT P0, RZ, R0, 0x1f, RZ, 0xc0, !PT ;  /* 0x0000001f00ff7812 */ /* 0x000fe2000780c0ff */
[----:B------:R-:W-:Y:S01]  /*ac30*/  ULDC UR13, c[0x0][0x658] ;  /* 0x00019600000d7ab9 */ /* 0x000fe20000000800 */
[----:B------:R-:W-:Y:S01]  /*ac40*/  UMOV UR6, 0xffffffff ;  /* 0xffffffff00067882 */ /* 0x000fe20000000000 */
[----:B------:R-:W-:Y:S01]  /*ac50*/  BSSY B0, `(.L_x_294) ;  /* 0x00000e2000007945 */ /* 0x000fe20003800000 */
[----:B------:R-:W-:Y:S01]  /*ac60*/  USHF.L.U32 UR6, UR6, UR13, URZ ;  /* 0x0000000d06067299 */ /* 0x000fe2000800063f */
[C---:B------:R-:W-:Y:S01]  /*ac70*/  ISETP.NE.AND P3, PT, R3.reuse, RZ, PT ;  /* 0x000000ff0300720c */ /* 0x040fe20003f65270 */
[----:B------:R-:W-:Y:S01]  /*ac80*/  IMAD.MOV.U32 R0, RZ, RZ, 0x1 ;  /* 0x00000001ff007424 */ /* 0x000fe200078e00ff */
[----:B------:R-:W-:Y:S01]  /*ac90*/  ISETP.NE.OR P0, PT, R3, RZ, !P0 ;  /* 0x000000ff0300720c */ /* 0x000fe20004705670 */
[----:B------:R-:W-:Y:S01]  /*aca0*/  IMAD.MOV.U32 R9, RZ, RZ, 0x1 ;  /* 0x00000001ff097424 */ /* 0x000fe200078e00ff */
[----:B------:R-:W-:Y:S01]  /*acb0*/  ULDC UR14, c[0x0][0x600] ;  /* 0x00018000000e7ab9 */ /* 0x000fe20000000800 */
[----:B------:R-:W-:Y:S01]  /*acc0*/  IMAD.MOV.U32 R8, RZ, RZ, RZ ;  /* 0x000000ffff087224 */ /* 0x000fe200078e00ff */
[----:B------:R-:W-:Y:S01]  /*acd0*/  UMOV UR29, 0x5 ;  /* 0x00000005001d7882 */ /* 0x000fe20000000000 */
[----:B------:R-:W-:-:S02]  /*ace0*/  UIADD3 UR48, UR37, 0x1, URZ ;  /* 0x0000000125307890 */ /* 0x000fc4000fffe03f */
[----:B------:R-:W-:Y:S02]  /*acf0*/  ULOP3.LUT UR47, UR42, 0x2, URZ, 0xfc, !UPT ;  /* 0x000000022a2f7892 */ /* 0x000fe4000f8efc3f */
[----:B------:R-:W-:Y:S02]  /*ad00*/  UIADD3 UR14, UR14, -0x1, URZ ;  /* 0xffffffff0e0e7890 */ /* 0x000fe4000fffe03f */
[----:B------:R-:W-:Y:S02]  /*ad10*/  USHF.L.U32 UR13, UR7, UR13, URZ ;  /* 0x0000000d070d7299 */ /* 0x000fe4000800063f */
[----:B------:R-:W-:Y:S02]  /*ad20*/  ULOP3.LUT UR22, URZ, UR6, URZ, 0x33, !UPT ;  /* 0x000000063f167292 */ /* 0x000fe4000f8e333f */
[----:B0-----:R-:W-:Y:S02]  /*ad30*/  ULOP3.LUT UR4, UR5, 0x1, URZ, 0xc0, !UPT ;  /* 0x0000000105047892 */ /* 0x001fe4000f8ec03f */
[----:B------:R-:W-:-:S02]  /*ad40*/  USHF.R.U32.HI UR46, URZ, 0x1, UR5 ;  /* 0x000000013f2e7899 */ /* 0x000fc40008011605 */
[----:B------:R-:W-:Y:S02]  /*ad50*/  USHF.L.U32 UR15, UR5, 0x7, URZ ;  /* 0x00000007050f7899 */ /* 0x000fe4000800063f */
[----:B------:R-:W-:Y:S02]  /*ad60*/  USHF.L.U32 UR21, UR5, 0xd, URZ ;  /* 0x0000000d05157899 */ /* 0x000fe4000800063f */
[----:B------:R-:W-:Y:S02]  /*ad70*/  ULOP3.LUT UR5, UR5, 0xfffffffe, URZ, 0xc0, !UPT ;  /* 0xfffffffe05057892 */ /* 0x000fe4000f8ec03f */
[----:B------:R-:W-:Y:S02]  /*ad80*/  UISETP.GT.U32.AND UP0, UPT, UR4, 0xffff, UPT ;  /* 0x0000ffff0400788c */ /* 0x000fe4000bf04070 */
[----:B------:R-:W-:Y:S02]  /*ad90*/  USHF.L.U32 UR23, UR7, UR5, URZ ;  /* 0x0000000507177299 */ /* 0x000fe4000800063f */
[----:B------:R-:W-:-:S02]  /*ada0*/  ULOP3.LUT UR5, UR5, 0x1, URZ, 0xfc, !UPT ;  /* 0x0000000105057892 */ /* 0x000fc4000f8efc3f */
[----:B------:R-:W-:Y:S02]  /*adb0*/  USEL UR4, UR4, 0xffff, !UP0 ;  /* 0x0000ffff04047887 */ /* 0x000fe4000c000000 */
[----:B------:R-:W-:Y:S02]  /*adc0*/  USHF.L.U32 UR5, UR7, UR5, URZ ;  /* 0x0000000507057299 */ /* 0x000fe4000800063f */
[----:B------:R-:W-:Y:S02]  /*add0*/  ULOP3.LUT UR4, UR4, 0xffff, URZ, 0xc0, !UPT ;  /* 0x0000ffff04047892 */ /* 0x000fe4000f8ec03f */
[----:B------:R-:W-:Y:S02]  /*ade0*/  ULOP3.LUT UR15, UR15, 0x80, URZ, 0xc0, !UPT ;  /* 0x000000800f0f7892 */ /* 0x000fe4000f8ec03f */
[----:B------:R-:W-:Y:S02]  /*adf0*/  ULOP3.LUT UR21, UR21, 0x2000, URZ, 0xc0, !UPT ;  /* 0x0000200015157892 */ /* 0x000fe4000f8ec03f */
[----:B------:R-:W-:-:S02]  /*ae00*/  ULOP3.LUT UR23, UR23, UR5, URZ, 0xfc, !UPT ;  /* 0x0000000517177292 */ /* 0x000fc4000f8efc3f */
[----:B------:R-:W-:Y:S01]  /*ae10*/  USHF.L.U32 UR29, UR29, UR4, URZ ;  /* 0x000000041d1d7299 */ /* 0x000fe2000800063f */
[----:B------:R-:W-:-:S11]  /*ae20*/  ULDC.64 UR30, c[0x0][0x198] ;  /* 0x00006600001e7ab9 */ /* 0x000fd60000000a00 */
.L_x_306:
[----:B------:R-:W-:-:S03]  /*ae30*/  UMOV UR4, 0xffffffff ;  /* 0xffffffff00047882 */ /* 0x000fc60000000000 */
[----:B------:R-:W-:Y:S05]  /*ae40*/  BRA.DIV UR4, `(.L_x_295) ;  /* 0x0000000e04dc7947 */ /* 0x000fea000b800000 */
[----:B------:R-:W-:-:S13]  /*ae50*/  ELECT P6, URZ, PT ;  /* 0x00000000003f782f */ /* 0x000fda00038c0000 */
.L_x_317:
[----:B------:R-:W0:Y:S01]  /*ae60*/  LDC R3, c[0x0][0x28c] ;  /* 0x0000a300ff037b82 */ /* 0x000e220000000800 */
[----:B------:R-:W-:Y:S01]  /*ae70*/  BSSY B1, `(.L_x_296) ;  /* 0x000004a000017945 */ /* 0x000fe20003800000 */
[----:B0-----:R-:W-:-:S13]  /*ae80*/  ISETP.LT.OR P6, PT, R3, 0x1, !P6 ;  /* 0x000000010300780c */ /* 0x001fda00077c1670 */
[----:B------:R-:W-:Y:S05]  /*ae90*/  @P6 BRA `(.L_x_297) ;  /* 0x00000004001c6947 */ /* 0x000fea0003800000 */
[----:B------:R-:W-:Y:S01]  /*aea0*/  LEA R18, R18, UR46, 0x1 ;  /* 0x0000002e12127c11 */ /* 0x000fe2000f8e08ff */
[----:B------:R-:W-:Y:S01]  /*aeb0*/  IMAD.MOV.U32 R11, RZ, RZ, RZ ;  /* 0x000000ffff0b7224 */ /* 0x000fe200078e00ff */
[----:B------:R-:W-:Y:S01]  /*aec0*/  LEA R6, R2, UR15, 0x8 ;  /* 0x0000000f02067c11 */ /* 0x000fe2000f8e40ff */
[----:B------:R-:W-:Y:S02]  /*aed0*/  IMAD.U32 R12, RZ, RZ, UR48 ;  /* 0x00000030ff0c7e24 */ /* 0x000fe4000f8e00ff */
[----:B------:R-:W-:Y:S02]  /*aee0*/  IMAD.MOV.U32 R2, RZ, RZ, R9 ;  /* 0x000000ffff027224 */ /* 0x000fe400078e0009 */
[----:B------:R-:W-:Y:S02]  /*aef0*/  IMAD.MOV.U32 R3, RZ, RZ, R8 ;  /* 0x000000ffff037224 */ /* 0x000fe400078e0008 */
[----:B------:R-:W-:-:S07]  /*af00*/  IMAD.SHL.U32 R18, R18, 0x20, RZ ;  /* 0x0000002012127824 */ /* 0x000fce00078e00ff */
.L_x_301:
[----:B------:R-:W0:Y:S01]  /*af10*/  S2R R5, SR_CgaCtaId ;  /* 0x0000000000057919 */ /* 0x000e220000008800 */
[----:B------:R-:W-:-:S04]  /*af20*/  MOV R4, 0x400 ;  /* 0x0000040000047802 */ /* 0x000fc80000000f00 */
[----:B0-----:R-:W-:Y:S02]  /*af30*/  LEA R10, R5, R4, 0x18 ;  /* 0x00000004050a7211 */ /* 0x001fe400078ec0ff */
[----:B------:R-:W-:Y:S01]  /*af40*/  SHF.L.U32 R4, R2, 0x1f, RZ ;  /* 0x0000001f02047819 */ /* 0x000fe200000006ff */
[----:B------:R-:W0:Y:S02]  /*af50*/  @!P3 LDC R5, c[0x0][0x500] ;  /* 0x00014000ff05bb82 */ /* 0x000e240000000800 */
[----:B------:R-:W-:-:S04]  /*af60*/  IMAD R7, R3, 0x8, R10 ;  /* 0x0000000803077824 */ /* 0x000fc800078e020a */
[----:B------:R-:W1:Y:S02]  /*af70*/  SYNCS.PHASECHK.TRANS64.TRYWAIT P1, [R7+URZ+0x10], R4 ;  /* 0x00001004070075a7 */ /* 0x000e64000802017f */
[----:B-1----:R-:W-:Y:S05]  /*af80*/  @!P1 BRA `(.L_x_298) ;  /* 0x0000000c00ac9947 */ /* 0x002fea0003800000 */
.L_x_318:
[----:B------:R-:W-:Y:S01]  /*af90*/  UPRMT UR4, UR47, 0x9910, URZ ;  /* 0x000099102f047896 */ /* 0x000fe2000800003f */
[----:B0-----:R0:W-:Y:S03]  /*afa0*/  @!P3 SYNCS.ARRIVE.TRANS64 RZ, [R7+URZ], R5 ;  /* 0x0000000507ffb9a7 */ /* 0x0011e6000800003f */
[----:B------:R-:W-:-:S06]  /*afb0*/  UISETP.NE.AND UP0, UPT, UR4, 0x2, UPT ;  /* 0x000000020400788c */ /* 0x000fcc000bf05270 */
[----:B------:R-:W-:-:S13]  /*afc0*/  PLOP3.LUT P1, PT, PT, PT, UP0, 0x80, 0x0 ;  /* 0x000000000000781c */ /* 0x000fda0003f2f008 */
[----:B0-----:R-:W-:Y:S05]  /*afd0*/  @P1 BRA `(.L_x_299) ;  /* 0x0000000000041947 */ /* 0x001fea0003800000 */
[----:B------:R-:W-:Y:S01]  /*afe0*/  BPT.TRAP 0x1 ;  /* 0x000000040000795c */ /* 0x000fe20000300000 */
.L_x_299:
[----:B------:R-:W-:Y:S05]  /*aff0*/  @P0 BRA `(.L_x_300) ;  /* 0x0000000000040947 */ /* 0x000fea0003800000 */
[----:B------:R-:W-:Y:S01]  /*b000*/  BPT.TRAP 0x1 ;  /* 0x000000040000795c */ /* 0x000fe20000300000 */
.L_x_300:
[C---:B-1----:R-:W-:Y:S01]  /*b010*/  LEA R4, R3.reuse, UR46, 0x2 ;  /* 0x0000002e03047c11 */ /* 0x042fe2000f8e10ff */
[----:B------:R-:W-:Y:S01]  /*b020*/  VIADD R12, R12, 0xffffffff ;  /* 0xffffffff0c0c7836 */ /* 0x000fe20000000000 */
[----:B------:R-:W-:Y:S01]  /*b030*/  LEA R5, R3, UR21, 0xf ;  /* 0x0000001503057c11 */ /* 0x000fe2000f8e78ff */
[----:B------:R-:W-:Y:S01]  /*b040*/  UIADD3 UR4, UP0, UR30, 0xf0, URZ ;  /* 0x000000f01e047890 */ /* 0x000fe2000ff1e03f */
[----:B------:R-:W-:Y:S01]  /*b050*/  R2UR UR34, R11 ;  /* 0x000000000b2272ca */ /* 0x000fe200000e0000 */
[----:B------:R-:W-:Y:S01]  /*b060*/  IMAD.SHL.U32 R4, R4, 0x800, RZ ;  /* 0x0000080004047824 */ /* 0x000fe200078e00ff */
[----:B------:R-:W-:Y:S01]  /*b070*/  R2UR UR33, R7 ;  /* 0x00000000072172ca */ /* 0x000fe200000e0000 */
[--C-:B------:R-:W-:Y:S01]  /*b080*/  IMAD R5, R5, 0x2, R10.reuse ;  /* 0x0000000205057824 */ /* 0x100fe200078e020a */
[----:B------:R-:W-:Y:S01]  /*b090*/  R2UR UR36, R19 ;  /* 0x00000000132472ca */ /* 0x000fe200000e0000 */
[----:B------:R-:W-:Y:S01]  /*b0a0*/  IMAD R4, R4, 0x2, R10 ;  /* 0x0000000204047824 */ /* 0x000fe200078e020a */
[----:B------:R-:W-:Y:S01]  /*b0b0*/  R2UR UR35, R18 ;  /* 0x00000000122372ca */ /* 0x000fe200000e0000 */
[----:B------:R-:W-:Y:S01]  /*b0c0*/  UIADD3 UR44, UP1, UR30, 0x1f0, URZ ;  /* 0x000001f01e2c7890 */ /* 0x000fe2000ff3e03f */
[----:B------:R-:W-:Y:S01]  /*b0d0*/  R2UR UR8, R5 ;  /* 0x00000000050872ca */ /* 0x000fe200000e0000 */
[----:B------:R-:W-:Y:S01]  /*b0e0*/  UIADD3.X UR5, URZ, UR31, URZ, UP0, !UPT ;  /* 0x0000001f3f057290 */ /* 0x000fe200087fe43f */
[----:B------:R-:W-:Y:S01]  /*b0f0*/  R2UR UR24, R4 ;  /* 0x00000000041872ca */ /* 0x000fe200000e0000 */
[----:B------:R-:W-:Y:S01]  /*b100*/  UPRMT UR43, URZ, 0x5410, UR29 ;  /* 0x000054103f2b7896 */ /* 0x000fe2000800001d */
[----:B------:R-:W-:Y:S01]  /*b110*/  R2UR UR19, R6 ;  /* 0x00000000061372ca */ /* 0x000fe200000e0000 */
[----:B------:R-:W-:Y:S01]  /*b120*/  UIADD3 UR26, UR34, 0x40, URZ ;  /* 0x00000040221a7890 */ /* 0x000fe2000fffe03f */
[----:B------:R-:W-:Y:S01]  /*b130*/  ISETP.GT.AND P2, PT, R12, 0x1, PT ;  /* 0x000000010c00780c */ /* 0x000fe20003f44270 */
[----:B------:R-:W-:Y:S01]  /*b140*/  UIADD3.X UR45, URZ, UR31, URZ, UP1, !UPT ;  /* 0x0000001f3f2d7290 */ /* 0x000fe20008ffe43f */
[----:B------:R-:W-:Y:S01]  /*b150*/  VIADD R3, R3, 0x1 ;  /* 0x0000000103037836 */ /* 0x000fe20000000000 */
[----:B------:R-:W-:Y:S01]  /*b160*/  UPRMT UR49, URZ, 0x5410, UR23 ;  /* 0x000054103f317896 */ /* 0x000fe20008000017 */
[----:B------:R-:W-:Y:S01]  /*b170*/  VIADD R11, R11, 0x80 ;  /* 0x000000800b0b7836 */ /* 0x000fe20000000000 */
[----:B------:R-:W-:Y:S01]  /*b180*/  UMOV UR6, 0x0 ;  /* 0x0000000000067882 */ /* 0x000fe20000000000 */
[----:B------:R-:W-:Y:S01]  /*b190*/  UMOV UR7, 0x10000000 ;  /* 0x1000000000077882 */ /* 0x000fe20000000000 */
[----:B------:R-:W-:Y:S01]  /*b1a0*/  UIADD3 UR16, UR8, 0x8100, URZ ;  /* 0x0000810008107890 */ /* 0x000fe2000fffe03f */
[----:B------:R-:W-:Y:S01]  /*b1b0*/  ISETP.NE.AND P1, PT, R3, 0x2, PT ;  /* 0x000000020300780c */ /* 0x000fe20003f25270 */
[----:B------:R-:W-:-:S02]  /*b1c0*/  UIADD3 UR32, UR24, 0x100, URZ ;  /* 0x0000010018207890 */ /* 0x000fc4000fffe03f */
[----:B------:R-:W-:Y:S01]  /*b1d0*/  UIADD3 UR24, UR24, 0x2100, URZ ;  /* 0x0000210018187890 */ /* 0x000fe2000fffe03f */
[----:B------:R-:W-:Y:S01]  /*b1e0*/  SEL R5, RZ, 0x1, P1 ;  /* 0x00000001ff057807 */ /* 0x000fe20000800000 */
[----:B------:R-:W-:Y:S01]  /*b1f0*/  UIADD3 UR8, UR8, 0x10100, URZ ;  /* 0x0001010008087890 */ /* 0x000fe2000fffe03f */
[----:B------:R-:W-:Y:S01]  /*b200*/  SEL R3, R3, RZ, P1 ;  /* 0x000000ff03037207 */ /* 0x000fe20000800000 */
[----:B------:R-:W-:Y:S01]  /*b210*/  UMOV UR25, UR33 ;  /* 0x0000002100197c82 */ /* 0x000fe20008000000 */
[----:B------:R-:W-:Y:S01]  /*b220*/  UMOV UR28, UR36 ;  /* 0x00000024001c7c82 */ /* 0x000fe20008000000 */
[----:B------:R-:W-:Y:S01]  /*b230*/  UMOV UR27, UR35 ;  /* 0x00000023001b7c82 */ /* 0x000fe20008000000 */
[----:B------:R-:W-:Y:S01]  /*b240*/  UMOV UR17, UR33 ;  /* 0x0000002100117c82 */ /* 0x000fe20008000000 */
[----:B------:R-:W-:Y:S01]  /*b250*/  UMOV UR18, UR34 ;  /* 0x0000002200127c82 */ /* 0x000fe20008000000 */
[----:B------:R-:W-:Y:S01]  /*b260*/  UMOV UR20, UR36 ;  /* 0x0000002400147c82 */ /* 0x000fe20008000000 */
[----:B------:R0:W-:Y:S01]  /*b270*/  UTMALDG.3D.MULTICAST [UR32], [UR4], UR43, desc[UR6] ;  /* 0x00000620040073b4 */ /* 0x0001e2000801182b */
[----:B------:R-:W-:Y:S01]  /*b280*/  UMOV UR9, UR33 ;  /* 0x0000002100097c82 */ /* 0x000fe20008000000 */
[----:B------:R-:W-:Y:S01]  /*b290*/  UMOV UR11, UR19 ;  /* 0x00000013000b7c82 */ /* 0x000fe20008000000 */
[----:B------:R-:W-:Y:S01]  /*b2a0*/  UMOV UR12, UR36 ;  /* 0x00000024000c7c82 */ /* 0x000fe20008000000 */
[----:B------:R-:W-:Y:S01]  /*b2b0*/  UMOV UR10, UR26 ;  /* 0x0000001a000a7c82 */ /* 0x000fe20008000000 */
[----:B------:R-:W-:Y:S01]  /*b2c0*/  LOP3.LUT R2, R2, R5, RZ, 0x3c, !PT ;  /* 0x0000000502027212 */ /* 0x000fe200078e3cff */
[----:B------:R0:W-:Y:S01]  /*b2d0*/  UTMALDG.3D.MULTICAST [UR24], [UR4], UR43, desc[UR6] ;  /* 0x00000618040073b4 */ /* 0x0001e2000801182b */
[----:B------:R0:W-:Y:S01]  /*b2e0*/  UTMALDG.3D.MULTICAST [UR16], [UR44], UR49, desc[UR6] ;  /* 0x000006102c0073b4 */ /* 0x0001e20008011831 */
[----:B------:R0:W-:Y:S02]  /*b2f0*/  UTMALDG.3D.MULTICAST [UR8], [UR44], UR49, desc[UR6] ;  /* 0x000006082c0073b4 */ /* 0x0001e40008011831 */
[----:B0-----:R-:W-:Y:S05]  /*b300*/  @P2 BRA `(.L_x_301) ;  /* 0xfffffffc00002947 */ /* 0x001fea000383ffff */
.L_x_297:
[----:B------:R-:W-:Y:S05]  /*b310*/  BSYNC B1 ;  /* 0x0000000000017941 */ /* 0x000fea0003800000 */
.L_x_296:
[----:B------:R-:W-:Y:S01]  /*b320*/  LOP3.LUT P4, RZ, R0, 0xff, RZ, 0xc0, !PT ;  /* 0x000000ff00ff7812 */ /* 0x000fe2000788c0ff */
[----:B------:R-:W-:Y:S01]  /*b330*/  VIADD R8, R8, UR37 ;  /* 0x0000002508087c36 */ /* 0x000fe20008000000 */
[----:B------:R-:W-:Y:S01]  /*b340*/  ULDC.64 UR4, c[0x0][0x650] ;  /* 0x0001940000047ab9 */ /* 0x000fe20000000a00 */
[----:B------:R-:W-:Y:S01]  /*b350*/  BSSY B1, `(.L_x_302) ;  /* 0x000006f000017945 */ /* 0x000fe20003800000 */
[----:B------:R-:W-:Y:S02]  /*b360*/  IMAD.MOV.U32 R18, RZ, RZ, -0x1 ;  /* 0xffffffffff127424 */ /* 0x000fe400078e00ff */
[----:B------:R-:W-:Y:S01]  /*b370*/  SHF.R.U32.HI R0, RZ, 0x1, R8 ;  /* 0x00000001ff007819 */ /* 0x000fe20000011608 */
[----:B------:R-:W-:Y:S01]  /*b380*/  IMAD.MOV.U32 R19, RZ, RZ, -0x1 ;  /* 0xffffffffff137424 */ /* 0x000fe200078e00ff */
[----:B------:R-:W-:Y:S02]  /*b390*/  ISETP.GT.U32.AND P1, PT, R8, 0x1, PT ;  /* 0x000000010800780c */ /* 0x000fe40003f24070 */
[----:B------:R-:W-:-:S02]  /*b3a0*/  LOP3.LUT R0, R0, 0x1, RZ, 0xc0, !PT ;  /* 0x0000000100007812 */ /* 0x000fc400078ec0ff */
[----:B------:R-:W-:Y:S01]  /*b3b0*/  LOP3.LUT R8, R8, 0x1, RZ, 0xc0, !PT ;  /* 0x0000000108087812 */ /* 0x000fe200078ec0ff */
[----:B------:R-:W0:Y:S01]  /*b3c0*/  @P4 S2R R3, SR_CgaCtaId ;  /* 0x0000000000034919 */ /* 0x000e220000008800 */
[----:B------:R-:W-:Y:S02]  /*b3d0*/  @P4 MOV R2, 0x400 ;  /* 0x0000040000024802 */ /* 0x000fe40000000f00 */
[----:B------:R-:W-:Y:S02]  /*b3e0*/  ISETP.NE.U32.AND P2, PT, R0, 0x1, PT ;  /* 0x000000010000780c */ /* 0x000fe40003f45070 */
[----:B0-----:R-:W-:Y:S01]  /*b3f0*/  @P4 LEA R2, R3, R2, 0x18 ;  /* 0x0000000203024211 */ /* 0x001fe200078ec0ff */
[----:B------:R-:W-:-:S03]  /*b400*/  IMAD.U32 R3, RZ, RZ, UR37 ;  /* 0x00000025ff037e24 */ /* 0x000fc6000f8e00ff */
[----:B------:R0:W-:Y:S01]  /*b410*/  @P4 SYNCS.ARRIVE.TRANS64.A1T0 RZ, [R2+URZ+0x58], RZ ;  /* 0x000058ff02ff49a7 */ /* 0x0001e2000810003f */
[----:B------:R-:W-:Y:S02]  /*b420*/  IADD3 R16, P4, R16, UR38, RZ ;  /* 0x0000002610107c10 */ /* 0x000fe4000ff9e0ff */
[----:B------:R-:W-:Y:S02]  /*b430*/  ISETP.LT.U32.AND P1, PT, R3, 0x2, P1 ;  /* 0x000000020300780c */ /* 0x000fe40000f21070 */
[----:B------:R-:W-:Y:S02]  /*b440*/  IADD3.X R17, R17, UR41, RZ, P4, !PT ;  /* 0x0000002911117c10 */ /* 0x000fe4000a7fe4ff */
[----:B------:R-:W-:Y:S02]  /*b450*/  ISETP.GE.U32.AND P4, PT, R16, UR4, PT ;  /* 0x0000000410007c0c */ /* 0x000fe4000bf86070 */
[----:B------:R-:W-:Y:S02]  /*b460*/  SEL R0, RZ, 0x1, !P1 ;  /* 0x00000001ff007807 */ /* 0x000fe40004800000 */
[----:B------:R-:W-:-:S02]  /*b470*/  ISETP.GE.U32.AND.EX P1, PT, R17, UR5, PT, P4 ;  /* 0x0000000511007c0c */ /* 0x000fc4000bf26140 */
[----:B------:R-:W-:Y:S02]  /*b480*/  ISETP.GT.U32.AND P2, PT, R3, 0x1, !P2 ;  /* 0x000000010300780c */ /* 0x000fe40005744070 */
[----:B------:R-:W-:Y:S02]  /*b490*/  PRMT R3, RZ, 0x7610, R3 ;  /* 0x00007610ff037816 */ /* 0x000fe40000000003 */
[----:B0-----:R-:W-:-:S04]  /*b4a0*/  SEL R2, RZ, 0x1, !P2 ;  /* 0x00000001ff027807 */ /* 0x001fc80005000000 */
[--C-:B------:R-:W-:Y:S01]  /*b4b0*/  LOP3.LUT R9, R2, R9, R0.reuse, 0x96, !PT ;  /* 0x0000000902097212 */ /* 0x100fe200078e9600 */
[----:B------:R-:W-:Y:S01]  /*b4c0*/  IMAD.MOV.U32 R2, RZ, RZ, -0x1 ;  /* 0xffffffffff027424 */ /* 0x000fe200078e00ff */
[----:B------:R-:W-:Y:S01]  /*b4d0*/  PRMT R0, RZ, 0x7610, R0 ;  /* 0x00007610ff007816 */ /* 0x000fe20000000000 */
[----:B------:R-:W-:Y:S06]  /*b4e0*/  @P1 BRA `(.L_x_303) ;  /* 0x0000000400541947 */ /* 0x000fec0003800000 */
[----:B------:R-:W0:Y:S01]  /*b4f0*/  S2UR UR4, SR_CTAID.X ;  /* 0x00000000000479c3 */ /* 0x000e220000002500 */
[----:B------:R-:W-:Y:S01]  /*b500*/  ULDC.64 UR6, c[0x0][0x628] ;  /* 0x00018a0000067ab9 */ /* 0x000fe20000000a00 */
[----:B------:R-:W-:Y:S01]  /*b510*/  ULDC UR5, c[0x0][0x150] ;  /* 0x0000540000057ab9 */ /* 0x000fe20000000800 */
[----:B------:R-:W-:Y:S01]  /*b520*/  ISETP.NE.U32.AND P1, PT, RZ, UR6, PT ;  /* 0x00000006ff007c0c */ /* 0x000fe2000bf25070 */
[----:B------:R-:W-:Y:S01]  /*b530*/  ULDC UR8, c[0x0][0x630] ;  /* 0x00018c0000087ab9 */ /* 0x000fe20000000800 */
[----:B------:R-:W-:Y:S01]  /*b540*/  ULDC UR10, c[0x0][0x154] ;  /* 0x00005500000a7ab9 */ /* 0x000fe20000000800 */
[----:B------:R-:W-:Y:S01]  /*b550*/  IMAD.MOV.U32 R2, RZ, RZ, R16 ;  /* 0x000000ffff027224 */ /* 0x000fe200078e0010 */
[----:B------:R-:W-:Y:S01]  /*b560*/  ISETP.NE.AND.EX P1, PT, RZ, UR7, PT, P1 ;  /* 0x00000007ff007c0c */ /* 0x000fe2000bf25310 */
[----:B------:R-:W1:Y:S01]  /*b570*/  S2UR UR9, SR_CTAID.Y ;  /* 0x00000000000979c3 */ /* 0x000e620000002600 */
[----:B0-----:R-:W-:-:S05]  /*b580*/  I2FP.F32.U32 R3, UR4 ;  /* 0x0000000400037c45 */ /* 0x001fca0008201000 */
[----:B------:R-:W-:Y:S01]  /*b590*/  FMUL R10, R3, UR5 ;  /* 0x00000005030a7c20 */ /* 0x000fe20008400000 */
[----:B------:R-:W-:-:S05]  /*b5a0*/  IMAD.MOV.U32 R3, RZ, RZ, R17 ;  /* 0x000000ffff037224 */ /* 0x000fca00078e0011 */
[----:B------:R-:W-:Y:S05]  /*b5b0*/  @!P1 BRA `(.L_x_304) ;  /* 0x0000000000289947 */ /* 0x000fea0003800000 */
[----:B------:R-:W-:Y:S02]  /*b5c0*/  ULDC UR5, c[0x0][0x634] ;  /* 0x00018d0000057ab9 */ /* 0x000fe40000000800 */
[----:B------:R-:W-:-:S05]  /*b5d0*/  IADD3 R7, P1, R16, UR5, RZ ;  /* 0x0000000510077c10 */ /* 0x000fca000ff3e0ff */
[----:B------:R-:W-:-:S04]  /*b5e0*/  IMAD.X R11, RZ, RZ, R17, P1 ;  /* 0x000000ffff0b7224 */ /* 0x000fc800008e0611 */
[----:B------:R-:W-:-:S04]  /*b5f0*/  IMAD.WIDE.U32 R4, R11, UR6, RZ ;  /* 0x000000060b047c25 */ /* 0x000fc8000f8e00ff */
[----:B------:R-:W-:-:S04]  /*b600*/  IMAD.WIDE.U32 R4, P1, R7, UR7, R4 ;  /* 0x0000000707047c25 */ /* 0x000fc8000f820004 */
[----:B------:R-:W-:-:S04]  /*b610*/  IMAD.WIDE.U32 R6, R7, UR6, RZ ;  /* 0x0000000607067c25 */ /* 0x000fc8000f8e00ff */
[----:B------:R-:W-:Y:S01]  /*b620*/  IMAD.X R3, RZ, RZ, RZ, P1 ;  /* 0x000000ffff037224 */ /* 0x000fe200008e06ff */
[----:B------:R-:W-:Y:S01]  /*b630*/  IADD3 RZ, P1, R7, R4, RZ ;  /* 0x0000000407ff7210 */ /* 0x000fe20007f3e0ff */
[----:B------:R-:W-:-:S04]  /*b640*/  IMAD.MOV.U32 R2, RZ, RZ, R5 ;  /* 0x000000ffff027224 */ /* 0x000fc800078e0005 */
[----:B------:R-:W-:-:S08]  /*b650*/  IMAD.WIDE.U32.X R2, R11, UR7, R2, P1 ;  /* 0x000000070b027c25 */ /* 0x000fd000088e0402 */
.L_x_304:
[--C-:B------:R-:W-:Y:S01]  /*b660*/  SHF.R.U64 R19, R2, UR8, R3.reuse ;  /* 0x0000000802137c19 */ /* 0x100fe20008001203 */
[----:B------:R-:W0:Y:S01]  /*b670*/  F2I.U32.TRUNC.NTZ R10, R10 ;  /* 0x0000000a000a7305 */ /* 0x000e22000020f000 */
[----:B------:R-:W-:Y:S01]  /*b680*/  SHF.R.U32.HI R2, RZ, UR8, R3 ;  /* 0x00000008ff027c19 */ /* 0x000fe20008011603 */
[----:B------:R-:W-:Y:S01]  /*b690*/  ULDC.64 UR6, c[0x0][0x620] ;  /* 0x0001880000067ab9 */ /* 0x000fe20000000a00 */
[----:B------:R-:W-:Y:S01]  /*b6a0*/  IADD3 R5, P1, RZ, -R19, RZ ;  /* 0x80000013ff057210 */ /* 0x000fe20007f3e0ff */
[----:B------:R-:W2:Y:S01]  /*b6b0*/  LDC R15, c[0x0][0x610] ;  /* 0x00018400ff0f7b82 */ /* 0x000ea20000000800 */
[----:B-1----:R-:W-:Y:S01]  /*b6c0*/  I2FP.F32.U32 R4, UR9 ;  /* 0x0000000900047c45 */ /* 0x002fe20008201000 */
[----:B------:R-:W-:Y:S01]  /*b6d0*/  ULDC UR8, c[0x0][0x658] ;  /* 0x0001960000087ab9 */ /* 0x000fe20000000800 */
[----:B------:R-:W-:Y:S01]  /*b6e0*/  ULDC UR12, c[0x0][0x648] ;  /* 0x00019200000c7ab9 */ /* 0x000fe20000000800 */
[----:B------:R-:W-:Y:S02]  /*b6f0*/  IMAD.X R2, RZ, RZ, ~R2, P1 ;  /* 0x000000ffff027224 */ /* 0x000fe400008e0e02 */
[----:B------:R-:W-:Y:S01]  /*b700*/  FMUL R6, R4, UR10 ;  /* 0x0000000a04067c20 */ /* 0x000fe20008400000 */
[----:B------:R-:W-:Y:S01]  /*b710*/  ULDC.64 UR10, c[0x0][0x640] ;  /* 0x00019000000a7ab9 */ /* 0x000fe20000000a00 */
[----:B------:R-:W-:Y:S01]  /*b720*/  IMAD R4, R2, UR6, RZ ;  /* 0x0000000602047c24 */ /* 0x000fe2000f8e02ff */
[----:B------:R-:W-:Y:S01]  /*b730*/  ISETP.NE.U32.AND P1, PT, RZ, UR10, PT ;  /* 0x0000000aff007c0c */ /* 0x000fe2000bf25070 */
[C---:B------:R-:W-:Y:S01]  /*b740*/  IMAD.WIDE.U32 R2, R5.reuse, UR6, R16 ;  /* 0x0000000605027c25 */ /* 0x040fe2000f8e0010 */
[----:B0-----:R-:W-:Y:S01]  /*b750*/  R2UR UR5, R10 ;  /* 0x000000000a0572ca */ /* 0x001fe200000e0000 */
[----:B------:R-:W0:Y:S01]  /*b760*/  F2I.U32.TRUNC.NTZ R6, R6 ;  /* 0x0000000600067305 */ /* 0x000e22000020f000 */
[----:B------:R-:W-:Y:S01]  /*b770*/  ULDC UR6, c[0x0][0x618] ;  /* 0x0001860000067ab9 */ /* 0x000fe20000000800 */
[----:B------:R-:W-:Y:S01]  /*b780*/  IMAD R5, R5, UR7, R4 ;  /* 0x0000000705057c24 */ /* 0x000fe2000f8e0204 */
[----:B------:R-:W-:-:S03]  /*b790*/  ISETP.NE.AND.EX P1, PT, RZ, UR11, PT, P1 ;  /* 0x0000000bff007c0c */ /* 0x000fc6000bf25310 */
[----:B------:R-:W-:-:S05]  /*b7a0*/  IMAD.IADD R3, R3, 0x1, R5 ;  /* 0x0000000103037824 */ /* 0x000fca00078e0205 */
[--C-:B------:R-:W-:Y:S02]  /*b7b0*/  SHF.R.U64 R10, R2, UR6, R3.reuse ;  /* 0x00000006020a7c19 */ /* 0x100fe40008001203 */
[----:B------:R-:W-:Y:S01]  /*b7c0*/  SHF.R.U32.HI R3, RZ, UR6, R3 ;  /* 0x00000006ff037c19 */ /* 0x000fe20008011603 */
[----:B------:R-:W-:Y:S01]  /*b7d0*/  ULDC UR6, c[0x0][0x608] ;  /* 0x0001820000067ab9 */ /* 0x000fe20000000800 */
[----:B0-----:R-:W-:Y:S02]  /*b7e0*/  R2UR UR7, R6 ;  /* 0x00000000060772ca */ /* 0x001fe400000e0000 */
[--C-:B------:R-:W-:Y:S02]  /*b7f0*/  SHF.R.U64 R12, R10, UR6, R3.reuse ;  /* 0x000000060a0c7c19 */ /* 0x100fe40008001203 */
[----:B------:R-:W-:Y:S01]  /*b800*/  SHF.R.U32.HI R3, RZ, UR6, R3 ;  /* 0x00000006ff037c19 */ /* 0x000fe20008011603 */
[----:B------:R-:W-:-:S03]  /*b810*/  UIADD3 UR6, -UR5, URZ, URZ ;  /* 0x0000003f05067290 */ /* 0x000fc6000fffe13f */
[--C-:B------:R-:W-:Y:S01]  /*b820*/  SHF.R.U64 R13, R12, UR8, R3.reuse ;  /* 0x000000080c0d7c19 */ /* 0x100fe20008001203 */
[----:B------:R-:W-:Y:S01]  /*b830*/  ULDC UR5, c[0x0][0x144] ;  /* 0x0000510000057ab9 */ /* 0x000fe20000000800 */
[----:B------:R-:W-:-:S03]  /*b840*/  SHF.R.U32.HI R3, RZ, UR8, R3 ;  /* 0x00000008ff037c19 */ /* 0x000fc60008011603 */
[----:B------:R-:W-:Y:S01]  /*b850*/  IMAD.MOV.U32 R2, RZ, RZ, R13 ;  /* 0x000000ffff027224 */ /* 0x000fe200078e000d */
[----:B------:R-:W-:Y:S06]  /*b860*/  @!P1 BRA `(.L_x_305) ;  /* 0x0000000000289947 */ /* 0x000fec0003800000 */
        /* <DEDUP_REMOVED lines=10> */
.L_x_305:
[----:B------:R-:W-:Y:S01]  /*b910*/  UISETP.NE.AND UP0, UPT, UR40, URZ, UPT ;  /* 0x0000003f2800728c */ /* 0x000fe2000bf05270 */
[----:B------:R-:W-:Y:S01]  /*b920*/  SHF.R.U64 R3, R2, UR12, R3 ;  /* 0x0000000c02037c19 */ /* 0x000fe20008001203 */
[----:B------:R-:W-:Y:S01]  /*b930*/  UIADD3 UR7, -UR7, URZ, URZ ;  /* 0x0000003f07077290 */ /* 0x000fe2000fffe13f */
[----:B------:R-:W-:Y:S01]  /*b940*/  LOP3.LUT R2, R12, UR22, RZ, 0xc0, !PT ;  /* 0x000000160c027c12 */ /* 0x000fe2000f8ec0ff */
[----:B------:R-:W-:Y:S01]  /*b950*/  UIMAD UR4, UR5, UR6, UR4 ;  /* 0x00000006050472a4 */ /* 0x000fe2000f8e0204 */
[----:B------:R-:W-:Y:S01]  /*b960*/  LOP3.LUT R5, R10, UR14, RZ, 0xc0, !PT ;  /* 0x0000000e0a057c12 */ /* 0x000fe2000f8ec0ff */
[----:B------:R-:W-:Y:S01]  /*b970*/  IMAD.MOV R4, RZ, RZ, -R3 ;  /* 0x000000ffff047224 */ /* 0x000fe200078e0a03 */
[----:B------:R-:W-:Y:S01]  /*b980*/  ULDC UR5, c[0x0][0x148] ;  /* 0x0000520000057ab9 */ /* 0x000fe20000000800 */
[----:B------:R-:W-:Y:S01]  /*b990*/  IMAD R18, R3, UR13, R2 ;  /* 0x0000000d03127c24 */ /* 0x000fe2000f8e0202 */
[----:B------:R-:W-:Y:S01]  /*b9a0*/  PLOP3.LUT P1, PT, PT, PT, UP0, 0x80, 0x0 ;  /* 0x000000000000781c */ /* 0x000fe20003f2f008 */
[----:B------:R-:W-:Y:S01]  /*b9b0*/  IMAD.MOV.U32 R3, RZ, RZ, 0x1 ;  /* 0x00000001ff037424 */ /* 0x000fe200078e00ff */
[----:B------:R-:W-:-:S03]  /*b9c0*/  @UP0 UIMAD UR4, UR5, UR7, UR9 ;  /* 0x00000007050402a4 */ /* 0x000fc6000f8e0209 */
[----:B------:R-:W-:Y:S02]  /*b9d0*/  ULDC UR5, c[0x0][0x638] ;  /* 0x00018e0000057ab9 */ /* 0x000fe40000000800 */
[----:B------:R-:W-:Y:S02]  /*b9e0*/  IMAD R2, R4, UR5, R13 ;  /* 0x0000000504027c24 */ /* 0x000fe4000f8e020d */
[----:B--2---:R-:W-:Y:S01]  /*b9f0*/  IMAD R18, R18, R15, UR4 ;  /* 0x0000000412127e24 */ /* 0x004fe2000f8e020f */
[----:B------:R-:W-:Y:S02]  /*ba00*/  ULDC UR4, c[0x0][0x600] ;  /* 0x0001800000047ab9 */ /* 0x000fe40000000800 */
[----:B------:R-:W-:-:S05]  /*ba10*/  IMAD R5, R2, UR4, R5 ;  /* 0x0000000402057c24 */ /* 0x000fca000f8e0205 */
[----:B------:R-:W-:Y:S02]  /*ba20*/  SEL R2, R5, R18, !P1 ;  /* 0x0000001205027207 */ /* 0x000fe40004800000 */
[----:B------:R-:W-:-:S07]  /*ba30*/  SEL R18, R18, R5, !P1 ;  /* 0x0000000512127207 */ /* 0x000fce0004800000 */
.L_x_303:
[----:B------:R-:W-:Y:S05]  /*ba40*/  BSYNC B1 ;  /* 0x0000000000017941 */ /* 0x000fea0003800000 */
.L_x_302:
[----:B------:R-:W-:-:S13]  /*ba50*/  LOP3.LUT P1, RZ, R3, 0xff, RZ, 0xc0, !PT ;  /* 0x000000ff03ff7812 */ /* 0x000fda000782c0ff */
[----:B------:R-:W-:Y:S05]  /*ba60*/  @P1 BRA `(.L_x_306) ;  /* 0xfffffff000f01947 */ /* 0x000fea000383ffff */
[----:B------:R-:W-:Y:S05]  /*ba70*/  BSYNC B0 ;  /* 0x0000000000007941 */ /* 0x000fea0003800000 */
.L_x_294:
[----:B------:R-:W-:-:S03]  /*ba80*/  UMOV UR4, 0xffffffff ;  /* 0xffffffff00047882 */ /* 0x000fc60000000000 */
[----:B------:R-:W-:Y:S05]  /*ba90*/  BRA.DIV UR4, `(.L_x_307) ;  /* 0x0000000204fc7947 */ /* 0x000fea000b800000 */
[----:B------:R-:W-:-:S13]  /*baa0*/  ELECT P6, URZ, PT ;  /* 0x00000000003f782f */ /* 0x000fda00038c0000 */
.L_x_321:
[----:B------:R-:W-:Y:S04]  /*bab0*/  BSSY B0, `(.L_x_308) ;  /* 0x000001a000007945 */ /* 0x000fe80003800000 */
[----:B------:R-:W-:Y:S05]  /*bac0*/  @!P6 BRA `(.L_x_309) ;  /* 0x000000000060e947 */ /* 0x000fea0003800000 */
[----:B------:R-:W-:-:S04]  /*bad0*/  ULOP3.LUT UR4, UR42, 0x2, URZ, 0xfc, !UPT ;  /* 0x000000022a047892 */ /* 0x000fc8000f8efc3f */
[----:B------:R-:W-:-:S06]  /*bae0*/  UISETP.NE.AND UP0, UPT, UR4, 0x3, UPT ;  /* 0x000000030400788c */ /* 0x000fcc000bf05270 */
[----:B------:R-:W-:-:S13]  /*baf0*/  PLOP3.LUT P0, PT, PT, PT, UP0, 0x80, 0x0 ;  /* 0x000000000000781c */ /* 0x000fda0003f0f008 */
[----:B------:R-:W-:Y:S05]  /*bb00*/  @!P0 BRA `(.L_x_310) ;  /* 0x0000000000048947 */ /* 0x000fea0003800000 */
[----:B------:R-:W-:Y:S01]  /*bb10*/  BPT.TRAP 0x1 ;  /* 0x000000040000795c */ /* 0x000fe20000300000 */
.L_x_310:
[----:B------:R-:W0:Y:S01]  /*bb20*/  S2R R3, SR_CgaCtaId ;  /* 0x0000000000037919 */ /* 0x000e220000008800 */
[----:B------:R-:W-:Y:S02]  /*bb30*/  MOV R0, 0x400 ;  /* 0x0000040000007802 */ /* 0x000fe40000000f00 */
[----:B------:R-:W-:Y:S02]  /*bb40*/  SHF.L.U32 R2, R9, 0x1f, RZ ;  /* 0x0000001f09027819 */ /* 0x000fe400000006ff */
[----:B0-----:R-:W-:-:S05]  /*bb50*/  LEA R3, R3, R0, 0x18 ;  /* 0x0000000003037211 */ /* 0x001fca00078ec0ff */
[----:B------:R-:W-:-:S04]  /*bb60*/  VIADD R3, R3, 0x10 ;  /* 0x0000001003037836 */ /* 0x000fc80000000000 */
[C---:B------:R-:W-:Y:S02]  /*bb70*/  IMAD R5, R8.reuse, 0x8, R3 ;  /* 0x0000000808057824 */ /* 0x040fe400078e0203 */
[----:B------:R-:W-:Y:S02]  /*bb80*/  VIADD R8, R8, 0x1 ;  /* 0x0000000108087836 */ /* 0x000fe40000000000 */
[----:B------:R-:W0:Y:S03]  /*bb90*/  SYNCS.PHASECHK.TRANS64.TRYWAIT P0, [R5+URZ], R2 ;  /* 0x00000002050075a7 */ /* 0x000e26000800017f */
[----:B------:R-:W-:-:S04]  /*bba0*/  ISETP.NE.AND P1, PT, R8, 0x2, PT ;  /* 0x000000020800780c */ /* 0x000fc80003f25270 */
[----:B------:R-:W-:Y:S02]  /*bbb0*/  SEL R0, RZ, 0x1, P1 ;  /* 0x00000001ff007807 */ /* 0x000fe40000800000 */
[----:B------:R-:W-:Y:S02]  /*bbc0*/  SEL R8, R8, RZ, P1 ;  /* 0x000000ff08087207 */ /* 0x000fe40000800000 */
[----:B------:R-:W-:Y:S01]  /*bbd0*/  LOP3.LUT R0, R9, R0, RZ, 0x3c, !PT ;  /* 0x0000000009007212 */ /* 0x000fe200078e3cff */
[----:B0-----:R-:W-:Y:S06]  /*bbe0*/  @!P0 BRA `(.L_x_311) ;  /* 0x0000000000c88947 */ /* 0x001fec0003800000 */
.L_x_322:
[----:B------:R-:W-:Y:S01]  /*bbf0*/  IMAD R3, R8, 0x8, R3 ;  /* 0x0000000808037824 */ /* 0x000fe200078e0203 */
[----:B------:R-:W-:-:S07]  /*bc00*/  SHF.L.U32 R0, R0, 0x1f, RZ ;  /* 0x0000001f00007819 */ /* 0x000fce00000006ff */
.L_x_312:
[----:B-1----:R1:W2:Y:S02]  /*bc10*/  SYNCS.PHASECHK.TRANS64.TRYWAIT P0, [R3+URZ], R0 ;  /* 0x00000000030075a7 */ /* 0x0022a4000800017f */
[----:B--2---:R-:W-:Y:S05]  /*bc20*/  @!P0 NANOSLEEP.SYNCS 0x989680 ;  /* 0x009896800000895d */ /* 0x004fea0003900000 */
[----:B------:R-:W2:Y:S02]  /*bc30*/  @!P0 SYNCS.PHASECHK.TRANS64 P0, [R3+URZ], R0 ;  /* 0x00000000030085a7 */ /* 0x000ea4000800007f */
[----:B--2---:R-:W-:Y:S05]  /*bc40*/  @!P0 BRA `(.L_x_312) ;  /* 0xfffffffc00f08947 */ /* 0x004fea000383ffff */
.L_x_309:
[----:B------:R-:W-:Y:S05]  /*bc50*/  BSYNC B0 ;  /* 0x0000000000007941 */ /* 0x000fea0003800000 */
.L_x_308:
[----:B------:R-:W-:Y:S05]  /*bc60*/  EXIT ;  /* 0x000000000000794d */ /* 0x000fea0003800000 */
.L_x_18:
[----:B0-----:R0:W1:Y:S02]  /*bc70*/  SYNCS.PHASECHK.TRANS64.TRYWAIT P0, [R159+URZ], R0 ;  /* 0x000000009f0075a7 */ /* 0x001064000800017f */
[----:B-1----:R-:W-:Y:S05]  /*bc80*/  @!P0 NANOSLEEP.SYNCS 0x989680 ;  /* 0x009896800000895d */ /* 0x002fea0003900000 */
[----:B------:R-:W1:Y:S02]  /*bc90*/  @!P0 SYNCS.PHASECHK.TRANS64 P0, [R159+URZ], R0 ;  /* 0x000000009f0085a7 */ /* 0x000e64000800007f */
[----:B-1----:R-:W-:Y:S05]  /*bca0*/  @!P0 BRA `(.L_x_18) ;  /* 0xfffffffc00f08947 */ /* 0x002fea000383ffff */
[----:B------:R-:W-:Y:S05]  /*bcb0*/  BRA `(.L_x_313) ;  /* 0xffffff5800b47947 */ /* 0x000fea000383ffff */
.L_x_23:
[----:B-1----:R1:W2:Y:S02]  /*bcc0*/  SYNCS.PHASECHK.TRANS64.TRYWAIT P1, [R3+URZ], R0 ;  /* 0x00000000030075a7 */ /* 0x0022a4000802017f */
[----:B--2---:R-:W-:Y:S05]  /*bcd0*/  @!P1 NANOSLEEP.SYNCS 0x989680 ;  /* 0x009896800000995d */ /* 0x004fea0003900000 */
[----:B------:R-:W2:Y:S02]  /*bce0*/  @!P1 SYNCS.PHASECHK.TRANS64 P1, [R3+URZ], R0 ;  /* 0x00000000030095a7 */ /* 0x000ea4000802007f */
[----:B--2---:R-:W-:Y:S05]  /*bcf0*/  @!P1 BRA `(.L_x_23) ;  /* 0xfffffffc00f09947 */ /* 0x004fea000383ffff */
[----:B------:R-:W-:Y:S05]  /*bd00*/  BRA `(.L_x_22) ;  /* 0xffffff5c00247947 */ /* 0x000fea000383ffff */
.L_x_28:
[----:B-1----:R-:W-:-:S04]  /*bd10*/  IMAD.U32 R5, RZ, RZ, UR7 ;  /* 0x00000007ff057e24 */ /* 0x002fc8000f8e00ff */
[----:B------:R1:W2:Y:S03]  /*bd20*/  SYNCS.PHASECHK.TRANS64.TRYWAIT P1, [R5+URZ], R4 ;  /* 0x00000004050075a7 */ /* 0x0002a6000802017f */
[----:B--2---:R-:W-:Y:S05]  /*bd30*/  @!P1 NANOSLEEP.SYNCS 0x989680 ;  /* 0x009896800000995d */ /* 0x004fea0003900000 */
[----:B------:R-:W2:Y:S02]  /*bd40*/  @!P1 SYNCS.PHASECHK.TRANS64 P1, [R5+URZ], R4 ;  /* 0x00000004050095a7 */ /* 0x000ea4000802007f */
[----:B--2---:R-:W-:Y:S05]  /*bd50*/  @!P1 BRA `(.L_x_28) ;  /* 0xfffffffc00ec9947 */ /* 0x004fea000383ffff */
[----:B------:R-:W-:Y:S05]  /*bd60*/  BRA `(.L_x_27) ;  /* 0xffffff6000807947 */ /* 0x000fea000383ffff */
.L_x_34:
[----:B0-----:R0:W1:Y:S02]  /*bd70*/  SYNCS.PHASECHK.TRANS64.TRYWAIT P0, [R159+URZ+0x10], R0 ;  /* 0x000010009f0075a7 */ /* 0x001064000800017f */
[----:B-1----:R-:W-:Y:S05]  /*bd80*/  @!P0 NANOSLEEP.SYNCS 0x989680 ;  /* 0x009896800000895d */ /* 0x002fea0003900000 */
[----:B------:R-:W1:Y:S02]  /*bd90*/  @!P0 SYNCS.PHASECHK.TRANS64 P0, [R159+URZ+0x10], R0 ;  /* 0x000010009f0085a7 */ /* 0x000e64000800007f */
[----:B-1----:R-:W-:Y:S05]  /*bda0*/  @!P0 BRA `(.L_x_34) ;  /* 0xfffffffc00f08947 */ /* 0x002fea000383ffff */
[----:B------:R-:W-:Y:S05]  /*bdb0*/  BRA `(.L_x_314) ;  /* 0xffffff6800607947 */ /* 0x000fea000383ffff */
.L_x_295:
[----:B------:R-:W-:Y:S01]  /*bdc0*/  BSSY B1, `(.L_x_315) ;  /* 0x0000006000017945 */ /* 0x000fe20003800000 */
[----:B------:R-:W-:-:S07]  /*bdd0*/  IMAD.MOV.U32 R15, RZ, RZ, -0x1 ;  /* 0xffffffffff0f7424 */ /* 0x000fce00078e00ff */
[----:B------:R-:W-:Y:S05]  /*bde0*/  WARPSYNC.COLLECTIVE R15, `(.L_x_316) ;  /* 0x000000000f0c7348 */ /* 0x000fea0003c00000 */
[----:B------:R-:W-:Y:S02]  /*bdf0*/  ELECT P6, UR62, PT ;  /* 0x00000000003e782f */ /* 0x000fe400038c0000 */
[----:B------:R-:W-:Y:S01]  /*be00*/  MOV R14, UR62 ;  /* 0x0000003e000e7c02 */ /* 0x000fe20008000f00 */
[----:B------:R-:W-:Y:S10]  /*be10*/  ENDCOLLECTIVE ;  /* 0x000000000000791b */ /* 0x000ff40003800000 */
.L_x_316:
[----:B------:R-:W-:Y:S05]  /*be20*/  BSYNC B1 ;  /* 0x0000000000017941 */ /* 0x000fea0003800000 */
.L_x_315:
[----:B------:R-:W-:Y:S05]  /*be30*/  BRA `(.L_x_317) ;  /* 0xfffffff000087947 */ /* 0x000fea000383ffff */
.L_x_298:
[----:B-1----:R1:W2:Y:S02]  /*be40*/  SYNCS.PHASECHK.TRANS64.TRYWAIT P1, [R7+URZ+0x10], R4 ;  /* 0x00001004070075a7 */ /* 0x0022a4000802017f */
[----:B--2---:R-:W-:Y:S05]  /*be50*/  @!P1 NANOSLEEP.SYNCS 0x989680 ;  /* 0x009896800000995d */ /* 0x004fea0003900000 */
[----:B------:R-:W2:Y:S02]  /*be60*/  @!P1 SYNCS.PHASECHK.TRANS64 P1, [R7+URZ+0x10], R4 ;  /* 0x00001004070095a7 */ /* 0x000ea4000802007f */
[----:B--2---:R-:W-:Y:S05]  /*be70*/  @!P1 BRA `(.L_x_298) ;  /* 0xfffffffc00f09947 */ /* 0x004fea000383ffff */
[----:B------:R-:W-:Y:S05]  /*be80*/  BRA `(.L_x_318) ;  /* 0xfffffff000407947 */ /* 0x000fea000383ffff */
.L_x_307:
[----:B------:R-:W-:Y:S01]  /*be90*/  BSSY B0, `(.L_x_319) ;  /* 0x0000006000007945 */ /* 0x000fe20003800000 */
[----:B------:R-:W-:-:S07]  /*bea0*/  IMAD.MOV.U32 R15, RZ, RZ, -0x1 ;  /* 0xffffffffff0f7424 */ /* 0x000fce00078e00ff */
[----:B------:R-:W-:Y:S05]  /*beb0*/  WARPSYNC.COLLECTIVE R15, `(.L_x_320) ;  /* 0x000000000f0c7348 */ /* 0x000fea0003c00000 */
[----:B------:R-:W-:Y:S02]  /*bec0*/  ELECT P6, UR62, PT ;  /* 0x00000000003e782f */ /* 0x000fe400038c0000 */
[----:B------:R-:W-:Y:S01]  /*bed0*/  MOV R14, UR62 ;  /* 0x0000003e000e7c02 */ /* 0x000fe20008000f00 */
[----:B------:R-:W-:Y:S10]  /*bee0*/  ENDCOLLECTIVE ;  /* 0x000000000000791b */ /* 0x000ff40003800000 */
.L_x_320:
[----:B------:R-:W-:Y:S05]  /*bef0*/  BSYNC B0 ;  /* 0x0000000000007941 */ /* 0x000fea0003800000 */
.L_x_319:
[----:B------:R-:W-:Y:S05]  /*bf00*/  BRA `(.L_x_321) ;  /* 0xfffffff800e87947 */ /* 0x000fea000383ffff */
.L_x_311:
[----:B0-----:R0:W1:Y:S02]  /*bf10*/  SYNCS.PHASECHK.TRANS64.TRYWAIT P0, [R5+URZ], R2 ;  /* 0x00000002050075a7 */ /* 0x001064000800017f */
[----:B-1----:R-:W-:Y:S05]  /*bf20*/  @!P0 NANOSLEEP.SYNCS 0x989680 ;  /* 0x009896800000895d */ /* 0x002fea0003900000 */
[----:B------:R-:W1:Y:S02]  /*bf30*/  @!P0 SYNCS.PHASECHK.TRANS64 P0, [R5+URZ], R2 ;  /* 0x00000002050085a7 */ /* 0x000e64000800007f */
[----:B-1----:R-:W-:Y:S05]  /*bf40*/  @!P0 BRA `(.L_x_311) ;  /* 0xfffffffc00f08947 */ /* 0x002fea000383ffff */
[----:B------:R-:W-:Y:S05]  /*bf50*/  BRA `(.L_x_322) ;  /* 0xfffffffc00247947 */ /* 0x000fea000383ffff */
.L_x_323:
[----:B------:R-:W-:-:S00]  /*bf60*/  BRA `(.L_x_323) ;  /* 0xfffffffc00fc7947 */ /* 0x000fc0000383ffff */
[----:B------:R-:W-:-:S00]  /*bf70*/  NOP ;  /* 0x0000000000007918 */ /* 0x000fc00000000000 */
        /* <DEDUP_REMOVED lines=8> */
.L_x_324:


//--------------------- .nv.global.init           --------------------------
	.section	.nv.global.init,"aw",@progbits
.nv.global.init:
	.type		$str$22,@object
	.size		$str$22,($str$23 - $str$22)
$str$22:
        /*0000*/ 	.byte	0x6b, 0x5f, 0x74, 0x69, 0x6c, 0x65, 0x5f, 0x63, 0x6f, 0x75, 0x6e, 0x74, 0x20, 0x3e, 0x3d, 0x20
        /*0010*/ 	.byte	0x31, 0x00
	.type		$str$23,@object
	.size		$str$23,(__unnamed_1 - $str$23)
$str$23:
        /*0012*/ 	.byte	0x2f, 0x74, 0x6d, 0x70, 0x2f, 0x63, 0x75, 0x74, 0x6c, 0x61, 0x73, 0x73, 0x5f, 0x73, 0x77, 0x65
        /*0022*/ 	.byte	0x65, 0x70, 0x5f, 0x73, 0x72, 0x63, 0x2f, 0x69, 0x6e, 0x63, 0x6c, 0x75, 0x64, 0x65, 0x2f, 0x63
        /*0032*/ 	.byte	0x75, 0x74, 0x6c, 0x61, 0x73, 0x73, 0x2f, 0x67, 0x65, 0x6d, 0x6d, 0x2f, 0x63, 0x6f, 0x6c, 0x6c
        /*0042*/ 	.byte	0x65, 0x63, 0x74, 0x69, 0x76, 0x65, 0x2f, 0x73, 0x6d, 0x39, 0x30, 0x5f, 0x6d, 0x6d, 0x61, 0x5f
        /*0052*/ 	.byte	0x74, 0x6d, 0x61, 0x5f, 0x67, 0x6d, 0x6d, 0x61, 0x5f, 0x73, 0x73, 0x5f, 0x77, 0x61, 0x72, 0x70
        /*0062*/ 	.byte	0x73, 0x70, 0x65, 0x63, 0x69, 0x61, 0x6c, 0x69, 0x7a, 0x65, 0x64, 0x2e, 0x68, 0x70, 0x70, 0x00
	.type		__unnamed_1,@object
	.size		__unnamed_1,(.L_0 - __unnamed_1)
__unnamed_1:
        /*0072*/ 	.byte	0x76, 0x6f, 0x69, 0x64, 0x20, 0x63, 0x75, 0x74, 0x6c, 0x61, 0x73, 0x73, 0x3a, 0x3a, 0x67, 0x65
        /* <DEDUP_REMOVED lines=181> */
        /*0bd2*/ 	.byte	0x6e, 0x74, 0x69, 0x74, 0x79, 0x5d, 0x00
.L_0:


//--------------------- .nv.shared._ZN7cutlass13device_kernelINS_4gemm6kernel13GemmUniversalIN4cute5tupleIJiiiiEEENS1_10collective13CollectiveMmaINS1_34MainloopSm90TmaGmmaWarpSpecializedILi2ENS5_IJNS4_1CILi2EEESB_NSA_ILi1EEEEEENS1_32KernelTmaWarpSpecializedPingpongEEENS5_IJNSA_ILi64EEENSA_ILi256EEENSA_ILi128EEEEEENS_10bfloat16_tENS5_IJlSC_lEEESK_SL_NS4_8TiledMMAINS4_8MMA_AtomIJNS4_4SM904GMMA28MMA_64x256x16_F32BF16BF16_SSILNSP_5MajorE0ELSR_0ELNSP_7ScaleInE1ELSS_1EEEEEENS4_6LayoutINS5_IJSC_SC_SC_EEENS5_IJNSA_ILi0EEESX_SX_EEEEENS5_IJNS4_10UnderscoreES10_S10_EEEEENS4_23SM90_TMA_LOAD_MULTICASTENS4_14ComposedLayoutINS4_7SwizzleILi3ELi4ELi3EEENS4_18smem_ptr_flag_bitsILi16EEENSV_INS5_IJNSA_ILi8EEESG_EEENS5_IJSG_SC_EEEEEEEvNS4_8identityES13_S1D_vS1E_EENS_8epilogue10collective6detail29Sm90TmaWarpSpecializedAdapterINS1H_15DefaultEpilogueISK_SL_SL_NS1G_6thread17LinearCombinationISK_Li1EffLNS1L_9ScaleType4KindE0ELNS_15FloatRoundStyleE2ESK_EENS1_15EpilogueDefaultEEEEEvvEEEEvNT_6ParamsE --------------------------
	.section	.nv.shared._ZN7cutlass13device_kernelINS_4gemm6kernel13GemmUniversalIN4cute5tupleIJiiiiEEENS1_10collective13CollectiveMmaINS1_34MainloopSm90TmaGmmaWarpSpecializedILi2ENS5_IJNS4_1CILi2EEESB_NSA_ILi1EEEEEENS1_32KernelTmaWarpSpecializedPingpongEEENS5_IJNSA_ILi64EEENSA_ILi256EEENSA_ILi128EEEEEENS_10bfloat16_tENS5_IJlSC_lEEESK_SL_NS4_8TiledMMAINS4_8MMA_AtomIJNS4_4SM904GMMA28MMA_64x256x16_F32BF16BF16_SSILNSP_5MajorE0ELSR_0ELNSP_7ScaleInE1ELSS_1EEEEEENS4_6LayoutINS5_IJSC_SC_SC_EEENS5_IJNSA_ILi0EEESX_SX_EEEEENS5_IJNS4_10UnderscoreES10_S10_EEEEENS4_23SM90_TMA_LOAD_MULTICASTENS4_14ComposedLayoutINS4_7SwizzleILi3ELi4ELi3EEENS4_18smem_ptr_flag_bitsILi16EEENSV_INS5_IJNSA_ILi8EEESG_EEENS5_IJSG_SC_EEEEEEEvNS4_8identityES13_S1D_vS1E_EENS_8epilogue10collective6detail29Sm90TmaWarpSpecializedAdapterINS1H_15DefaultEpilogueISK_SL_SL_NS1G_6thread17LinearCombinationISK_Li1EffLNS1L_9ScaleType4KindE0ELNS_15FloatRoundStyleE2ESK_EENS1_15EpilogueDefaultEEEEEvvEEEEvNT_6ParamsE,"aw",@nobits
	.sectionflags	@""
	.align	16
	.zero		1024


//--------------------- .nv.shared.reserved.0     --------------------------
	.section	.nv.shared.reserved.0,"aw",@nobits
	.weak		__nv_reservedSMEM_offset_0_alias
	.size		__nv_reservedSMEM_offset_0_alias, 0, 0
	.other		__nv_reservedSMEM_offset_0_alias,@"STO_CUDA_RESERVED_SHARED STV_DEFAULT"
__nv_reservedSMEM_offset_0_alias:
	.zero		0


//--------------------- .nv.global                --------------------------
	.section	.nv.global,"aw",@nobits
.nv.global:
	.type		_ZN39_INTERNAL_5273d6e1_4_k_cu_a211b41e_34324cute1_E,@object
	.size		_ZN39_INTERNAL_5273d6e1_4_k_cu_a211b41e_34324cute1_E,(_ZN39_INTERNAL_5273d6e1_4_k_cu_a211b41e_34324cuda3std3__45__cpo6cbeginE - _ZN39_INTERNAL_5273d6e1_4_k_cu_a211b41e_34324cute1_E)
_ZN39_INTERNAL_5273d6e1_4_k_cu_a211b41e_34324cute1_E:
	.zero		1
	.type		_ZN39_INTERNAL_5273d6e1_4_k_cu_a211b41e_34324cuda3std3__45__cpo6cbeginE,@object
	.size		_ZN39_INTERNAL_5273d6e1_4_k_cu_a211b41e_34324cuda3std3__45__cpo6cbeginE,(_ZN39_INTERNAL_5273d6e1_4_k_cu_a211b41e_34324cuda3std3__48in_placeE - _ZN39_INTERNAL_5273d6e1_4_k_cu_a211b41e_34324cuda3std3__45__cpo6cbeginE)
_ZN39_INTERNAL_5273d6e1_4_k_cu_a211b41e_34324cuda3std3__45__cpo6cbeginE:
	.zero		1
	.type		_ZN39_INTERNAL_5273d6e1_4_k_cu_a211b41e_34324cuda3std3__48in_placeE,@object
	.size		_ZN39_INTERNAL_5273d6e1_4_k_cu_a211b41e_34324cuda3std3__48in_placeE,(_ZN39_INTERNAL_5273d6e1_4_k_cu_a211b41e_34324cuda3std6ranges3__45__cpo9iter_moveE - _ZN39_INTERNAL_5273d6e1_4_k_cu_a211b41e_34324cuda3std3__48in_placeE)
_ZN39_INTERNAL_5273d6e1_4_k_cu_a211b41e_34324cuda3std3__48in_placeE:
	.zero		1
	.type		_ZN39_INTERNAL_5273d6e1_4_k_cu_a211b41e_34324cuda3std6ranges3__45__cpo9iter_moveE,@object
	.size		_ZN39_INTERNAL_5273d6e1_4_k_cu_a211b41e_34324cuda3std6ranges3__45__cpo9iter_moveE,(_ZN39_INTERNAL_5273d6e1_4_k_cu_a211b41e_34324cuda3std3__45__cpo5beginE - _ZN39_INTERNAL_5273d6e1_4_k_cu_a211b41e_34324cuda3std6ranges3__45__cpo9iter_moveE)
_ZN39_INTERNAL_5273d6e1_4_k_cu_a211b41e_34324cuda3std6ranges3__45__cpo9iter_moveE:
	.zero		1
	.type		_ZN39_INTERNAL_5273d6e1_4_k_cu_a211b41e_34324cuda3std3__45__cpo5beginE,@object
	.size		_ZN39_INTERNAL_5273d6e1_4_k_cu_a211b41e_34324cuda3std3__45__cpo5beginE,(_ZN39_INTERNAL_5273d6e1_4_k_cu_a211b41e_34324cuda3std3__441_GLOBAL__N__5273d6e1_4_k_cu_a211b41e_34326ignoreE - _ZN39_INTERNAL_5273d6e1_4_k_cu_a211b41e_34324cuda3std3__45__cpo5beginE)
_ZN39_INTERNAL_5273d6e1_4_k_cu_a211b41e_34324cuda3std3__45__cpo5beginE:
	.zero		1
	.type		_ZN39_INTERNAL_5273d6e1_4_k_cu_a211b41e_34324cuda3std3__441_GLOBAL__N__5273d6e1_4_k_cu_a211b41e_34326ignoreE,@object
	.size		_ZN39_INTERNAL_5273d6e1_4_k_cu_a211b41e_34324cuda3std3__441_GLOBAL__N__5273d6e1_4_k_cu_a211b41e_34326ignoreE,(_ZN39_INTERNAL_5273d6e1_4_k_cu_a211b41e_34324cute7productE - _ZN39_INTERNAL_5273d6e1_4_k_cu_a211b41e_34324cuda3std3__441_GLOBAL__N__5273d6e1_4_k_cu_a211b41e_34326ignoreE)
_ZN39_INTERNAL_5273d6e1_4_k_cu_a211b41e_34324cuda3std3__441_GLOBAL__N__5273d6e1_4_k_cu_a211b41e_34326ignoreE:
	.zero		1
	.type		_ZN39_INTERNAL_5273d6e1_4_k_cu_a211b41e_34324cute7productE,@object
	.size		_ZN39_INTERNAL_5273d6e1_4_k_cu_a211b41e_34324cute7productE,(_ZN39_INTERNAL_5273d6e1_4_k_cu_a211b41e_34324cuda3std3__45__cpo3endE - _ZN39_INTERNAL_5273d6e1_4_k_cu_a211b41e_34324cute7productE)
_ZN39_INTERNAL_5273d6e1_4_k_cu_a211b41e_34324cute7productE:
	.zero		1
	.type		_ZN39_INTERNAL_5273d6e1_4_k_cu_a211b41e_34324cuda3std3__45__cpo3endE,@object
	.size		_ZN39_INTERNAL_5273d6e1_4_k_cu_a211b41e_34324cuda3std3__45__cpo3endE,(_ZN39_INTERNAL_5273d6e1_4_k_cu_a211b41e_34324cuda3std3__419piecewise_constructE - _ZN39_INTERNAL_5273d6e1_4_k_cu_a211b41e_34324cuda3std3__45__cpo3endE)
_ZN39_INTERNAL_5273d6e1_4_k_cu_a211b41e_34324cuda3std3__45__cpo3endE:
	.zero		1
	.type		_ZN39_INTERNAL_5273d6e1_4_k_cu_a211b41e_34324cuda3std3__419piecewise_constructE,@object
	.size		_ZN39_INTERNAL_5273d6e1_4_k_cu_a211b41e_34324cuda3std3__419piecewise_constructE,(_ZN39_INTERNAL_5273d6e1_4_k_cu_a211b41e_34324cuda3std3__45__cpo4cendE - _ZN39_INTERNAL_5273d6e1_4_k_cu_a211b41e_34324cuda3std3__419piecewise_constructE)
_ZN39_INTERNAL_5273d6e1_4_k_cu_a211b41e_34324cuda3std3__419piecewise_constructE:
	.zero		1
	.type		_ZN39_INTERNAL_5273d6e1_4_k_cu_a211b41e_34324cuda3std3__45__cpo4cendE,@object
	.size		_ZN39_INTERNAL_5273d6e1_4_k_cu_a211b41e_34324cuda3std3__45__cpo4cendE,(_ZN39_INTERNAL_5273d6e1_4_k_cu_a211b41e_34324cuda3std6ranges3__45__cpo4swapE - _ZN39_INTERNAL_5273d6e1_4_k_cu_a211b41e_34324cuda3std3__45__cpo4cendE)
_ZN39_INTERNAL_5273d6e1_4_k_cu_a211b41e_34324cuda3std3__45__cpo4cendE:
	.zero		1
	.type		_ZN39_INTERNAL_5273d6e1_4_k_cu_a211b41e_34324cuda3std6ranges3__45__cpo4swapE,@object
	.size		_ZN39_INTERNAL_5273d6e1_4_k_cu_a211b41e_34324cuda3std6ranges3__45__cpo4swapE,(.L_8 - _ZN39_INTERNAL_5273d6e1_4_k_cu_a211b41e_34324cuda3std6ranges3__45__cpo4swapE)
_ZN39_INTERNAL_5273d6e1_4_k_cu_a211b41e_34324cuda3std6ranges3__45__cpo4swapE:
	.zero		1
.L_8:


//--------------------- .nv.constant0._ZN7cutlass13device_kernelINS_4gemm6kernel13GemmUniversalIN4cute5tupleIJiiiiEEENS1_10collective13CollectiveMmaINS1_34MainloopSm90TmaGmmaWarpSpecializedILi2ENS5_IJNS4_1CILi2EEESB_NSA_ILi1EEEEEENS1_32KernelTmaWarpSpecializedPingpongEEENS5_IJNSA_ILi64EEENSA_ILi256EEENSA_ILi128EEEEEENS_10bfloat16_tENS5_IJlSC_lEEESK_SL_NS4_8TiledMMAINS4_8MMA_AtomIJNS4_4SM904GMMA28MMA_64x256x16_F32BF16BF16_SSILNSP_5MajorE0ELSR_0ELNSP_7ScaleInE1ELSS_1EEEEEENS4_6LayoutINS5_IJSC_SC_SC_EEENS5_IJNSA_ILi0EEESX_SX_EEEEENS5_IJNS4_10UnderscoreES10_S10_EEEEENS4_23SM90_TMA_LOAD_MULTICASTENS4_14ComposedLayoutINS4_7SwizzleILi3ELi4ELi3EEENS4_18smem_ptr_flag_bitsILi16EEENSV_INS5_IJNSA_ILi8EEESG_EEENS5_IJSG_SC_EEEEEEEvNS4_8identityES13_S1D_vS1E_EENS_8epilogue10collective6detail29Sm90TmaWarpSpecializedAdapterINS1H_15DefaultEpilogueISK_SL_SL_NS1G_6thread17LinearCombinationISK_Li1EffLNS1L_9ScaleType4KindE0ELNS_15FloatRoundStyleE2ESK_EENS1_15EpilogueDefaultEEEEEvvEEEEvNT_6ParamsE --------------------------
	.section	.nv.constant0._ZN7cutlass13device_kernelINS_4gemm6kernel13GemmUniversalIN4cute5tupleIJiiiiEEENS1_10collective13CollectiveMmaINS1_34MainloopSm90TmaGmmaWarpSpecializedILi2ENS5_IJNS4_1CILi2EEESB_NSA_ILi1EEEEEENS1_32KernelTmaWarpSpecializedPingpongEEENS5_IJNSA_ILi64EEENSA_ILi256EEENSA_ILi128EEEEEENS_10bfloat16_tENS5_IJlSC_lEEESK_SL_NS4_8TiledMMAINS4_8MMA_AtomIJNS4_4SM904GMMA28MMA_64x256x16_F32BF16BF16_SSILNSP_5MajorE0ELSR_0ELNSP_7ScaleInE1ELSS_1EEEEEENS4_6LayoutINS5_IJSC_SC_SC_EEENS5_IJNSA_ILi0EEESX_SX_EEEEENS5_IJNS4_10UnderscoreES10_S10_EEEEENS4_23SM90_TMA_LOAD_MULTICASTENS4_14ComposedLayoutINS4_7SwizzleILi3ELi4ELi3EEENS4_18smem_ptr_flag_bitsILi16EEENSV_INS5_IJNSA_ILi8EEESG_EEENS5_IJSG_SC_EEEEEEEvNS4_8identityES13_S1D_vS1E_EENS_8epilogue10collective6detail29Sm90TmaWarpSpecializedAdapterINS1H_15DefaultEpilogueISK_SL_SL_NS1G_6thread17LinearCombinationISK_Li1EffLNS1L_9ScaleType4KindE0ELNS_15FloatRoundStyleE2ESK_EENS1_15EpilogueDefaultEEEEEvvEEEEvNT_6ParamsE,"a",@progbits
	.sectionflags	@""
	.align	4
.nv.constant0._ZN7cutlass13device_kernelINS_4gemm6kernel13GemmUniversalIN4cute5tupleIJiiiiEEENS1_10collective13CollectiveMmaINS1_34MainloopSm90TmaGmmaWarpSpecializedILi2ENS5_IJNS4_1CILi2EEESB_NSA_ILi1EEEEEENS1_32KernelTmaWarpSpecializedPingpongEEENS5_IJNSA_ILi64EEENSA_ILi256EEENSA_ILi128EEEEEENS_10bfloat16_tENS5_IJlSC_lEEESK_SL_NS4_8TiledMMAINS4_8MMA_AtomIJNS4_4SM904GMMA28MMA_64x256x16_F32BF16BF16_SSILNSP_5MajorE0ELSR_0ELNSP_7ScaleInE1ELSS_1EEEEEENS4_6LayoutINS5_IJSC_SC_SC_EEENS5_IJNSA_ILi0EEESX_SX_EEEEENS5_IJNS4_10UnderscoreES10_S10_EEEEENS4_23SM90_TMA_LOAD_MULTICASTENS4_14ComposedLayoutINS4_7SwizzleILi3ELi4ELi3EEENS4_18smem_ptr_flag_bitsILi16EEENSV_INS5_IJNSA_ILi8EEESG_EEENS5_IJSG_SC_EEEEEEEvNS4_8identityES13_S1D_vS1E_EENS_8epilogue10collective6detail29Sm90TmaWarpSpecializedAdapterINS1H_15DefaultEpilogueISK_SL_SL_NS1G_6thread17LinearCombinationISK_Li1EffLNS1L_9ScaleType4KindE0ELNS_15FloatRoundStyleE2ESK_EENS1_15EpilogueDefaultEEEEEvvEEEEvNT_6ParamsE:
	.zero		1664


//--------------------- SYMBOLS --------------------------

	.type		.nv.reservedSmem.offset0,@object
	.size		.nv.reservedSmem.offset0,0x4
	.type		__assertfail,@function
